//
// Generated by NVIDIA NVVM Compiler
//
// Compiler Build ID: CL-36424714
// Cuda compilation tools, release 13.0, V13.0.88
// Based on NVVM 20.0.0
//

.version 9.0
.target sm_100
.address_size 64

	// .globl	_Z2FTPfS_S_S_iiiiiii
.global .align 4 .b8 __cudart_i2opi_f[24] = {65, 144, 67, 60, 153, 149, 98, 219, 192, 221, 52, 245, 209, 87, 39, 252, 41, 21, 68, 78, 110, 131, 249, 162};

.visible .entry _Z2FTPfS_S_S_iiiiiii(
	.param .u64 .ptr .align 1 _Z2FTPfS_S_S_iiiiiii_param_0,
	.param .u64 .ptr .align 1 _Z2FTPfS_S_S_iiiiiii_param_1,
	.param .u64 .ptr .align 1 _Z2FTPfS_S_S_iiiiiii_param_2,
	.param .u64 .ptr .align 1 _Z2FTPfS_S_S_iiiiiii_param_3,
	.param .u32 _Z2FTPfS_S_S_iiiiiii_param_4,
	.param .u32 _Z2FTPfS_S_S_iiiiiii_param_5,
	.param .u32 _Z2FTPfS_S_S_iiiiiii_param_6,
	.param .u32 _Z2FTPfS_S_S_iiiiiii_param_7,
	.param .u32 _Z2FTPfS_S_S_iiiiiii_param_8,
	.param .u32 _Z2FTPfS_S_S_iiiiiii_param_9,
	.param .u32 _Z2FTPfS_S_S_iiiiiii_param_10
)
{
	.local .align 4 .b8 	__local_depot0[28];
	.reg .b64 	%SP;
	.reg .b64 	%SPL;
	.reg .pred 	%p<132>;
	.reg .b32 	%r<656>;
	.reg .b32 	%f<468>;
	.reg .b64 	%rd<264>;
	.reg .b64 	%fd<33>;

	mov.u64 	%SPL, __local_depot0;
	ld.param.u64 	%rd57, [_Z2FTPfS_S_S_iiiiiii_param_0];
	ld.param.u64 	%rd58, [_Z2FTPfS_S_S_iiiiiii_param_1];
	ld.param.u64 	%rd60, [_Z2FTPfS_S_S_iiiiiii_param_3];
	ld.param.u32 	%r222, [_Z2FTPfS_S_S_iiiiiii_param_4];
	ld.param.u32 	%r223, [_Z2FTPfS_S_S_iiiiiii_param_5];
	ld.param.u32 	%r224, [_Z2FTPfS_S_S_iiiiiii_param_6];
	ld.param.u32 	%r228, [_Z2FTPfS_S_S_iiiiiii_param_7];
	ld.param.u32 	%r225, [_Z2FTPfS_S_S_iiiiiii_param_8];
	ld.param.u32 	%r226, [_Z2FTPfS_S_S_iiiiiii_param_9];
	ld.param.u32 	%r227, [_Z2FTPfS_S_S_iiiiiii_param_10];
	add.u64 	%rd1, %SPL, 0;
	add.u64 	%rd2, %SPL, 0;
	mov.u32 	%r229, %ntid.x;
	mov.u32 	%r230, %ctaid.x;
	mov.u32 	%r231, %tid.x;
	mad.lo.s32 	%r1, %r229, %r230, %r231;
	setp.ge.s32 	%p1, %r1, %r228;
	mov.f32 	%f449, 0f00000000;
	mov.f32 	%f448, %f449;
	@%p1 bra 	$L__BB0_133;
	cvta.to.global.u64 	%rd63, %rd58;
	mul.lo.s32 	%r233, %r1, 3;
	mul.wide.s32 	%rd64, %r233, 4;
	add.s64 	%rd65, %rd63, %rd64;
	ld.global.f32 	%f1, [%rd65];
	cvt.rn.f32.s32 	%f2, %r222;
	ld.global.f32 	%f3, [%rd65+4];
	cvt.rn.f32.s32 	%f4, %r223;
	ld.global.f32 	%f119, [%rd65+8];
	cvt.rn.f32.s32 	%f120, %r224;
	cvt.rn.f32.s32 	%f121, %r227;
	mul.f32 	%f122, %f119, %f121;
	div.rn.f32 	%f5, %f122, %f120;
	add.s32 	%r234, %r227, 1;
	cvt.rn.f32.s32 	%f123, %r234;
	mul.f32 	%f124, %f119, %f123;
	div.rn.f32 	%f6, %f124, %f120;
	add.s32 	%r235, %r227, 2;
	cvt.rn.f32.s32 	%f125, %r235;
	mul.f32 	%f126, %f119, %f125;
	div.rn.f32 	%f7, %f126, %f120;
	add.s32 	%r236, %r227, 3;
	cvt.rn.f32.s32 	%f127, %r236;
	mul.f32 	%f128, %f119, %f127;
	div.rn.f32 	%f8, %f128, %f120;
	add.s32 	%r237, %r227, 4;
	cvt.rn.f32.s32 	%f129, %r237;
	mul.f32 	%f130, %f119, %f129;
	div.rn.f32 	%f9, %f130, %f120;
	add.s32 	%r238, %r227, 5;
	cvt.rn.f32.s32 	%f131, %r238;
	mul.f32 	%f132, %f119, %f131;
	div.rn.f32 	%f10, %f132, %f120;
	add.s32 	%r239, %r227, 6;
	cvt.rn.f32.s32 	%f133, %r239;
	mul.f32 	%f134, %f119, %f133;
	div.rn.f32 	%f11, %f134, %f120;
	add.s32 	%r240, %r227, 7;
	cvt.rn.f32.s32 	%f135, %r240;
	mul.f32 	%f136, %f119, %f135;
	div.rn.f32 	%f12, %f136, %f120;
	cvta.to.global.u64 	%rd3, %rd57;
	mov.b32 	%r590, 0;
	mov.f32 	%f448, 0f00000000;
	mov.f32 	%f449, %f448;
$L__BB0_2:
	add.s32 	%r242, %r590, %r225;
	cvt.rn.f32.s32 	%f137, %r242;
	mul.f32 	%f138, %f1, %f137;
	div.rn.f32 	%f15, %f138, %f2;
	mov.b32 	%r591, 0;
$L__BB0_3:
	shl.b32 	%r243, %r591, 3;
	add.s32 	%r244, %r243, %r590;
	add.s32 	%r245, %r591, %r226;
	cvt.rn.f32.s32 	%f139, %r245;
	mul.f32 	%f140, %f3, %f139;
	div.rn.f32 	%f141, %f140, %f4;
	add.f32 	%f18, %f15, %f141;
	mul.wide.u32 	%rd66, %r244, 4;
	add.s64 	%rd4, %rd3, %rd66;
	ld.global.f32 	%f19, [%rd4];
	add.f32 	%f142, %f18, %f5;
	mul.f32 	%f20, %f142, 0f40C90FD8;
	mul.f32 	%f143, %f20, 0f3F22F983;
	cvt.rni.s32.f32 	%r599, %f143;
	cvt.rn.f32.s32 	%f144, %r599;
	fma.rn.f32 	%f145, %f144, 0fBFC90FDA, %f20;
	fma.rn.f32 	%f146, %f144, 0fB3A22168, %f145;
	fma.rn.f32 	%f451, %f144, 0fA7C234C5, %f146;
	abs.f32 	%f22, %f20;
	setp.ltu.f32 	%p2, %f22, 0f47CE4780;
	mov.u32 	%r595, %r599;
	mov.f32 	%f450, %f451;
	@%p2 bra 	$L__BB0_11;
	setp.neu.f32 	%p3, %f22, 0f7F800000;
	@%p3 bra 	$L__BB0_6;
	mov.f32 	%f149, 0f00000000;
	mul.rn.f32 	%f450, %f20, %f149;
	mov.b32 	%r595, 0;
	bra.uni 	$L__BB0_11;
$L__BB0_6:
	mov.b32 	%r5, %f20;
	shl.b32 	%r247, %r5, 8;
	or.b32  	%r6, %r247, -2147483648;
	mov.b64 	%rd248, 0;
	mov.b32 	%r592, 0;
	mov.u64 	%rd246, __cudart_i2opi_f;
	mov.u64 	%rd247, %rd2;
$L__BB0_7:
	.pragma "nounroll";
	ld.global.nc.u32 	%r248, [%rd246];
	mad.wide.u32 	%rd69, %r248, %r6, %rd248;
	shr.u64 	%rd248, %rd69, 32;
	st.local.u32 	[%rd247], %rd69;
	add.s32 	%r592, %r592, 1;
	add.s64 	%rd247, %rd247, 4;
	add.s64 	%rd246, %rd246, 4;
	setp.ne.s32 	%p4, %r592, 6;
	@%p4 bra 	$L__BB0_7;
	shr.u32 	%r249, %r5, 23;
	st.local.u32 	[%rd2+24], %rd248;
	and.b32  	%r9, %r249, 31;
	and.b32  	%r250, %r249, 224;
	add.s32 	%r251, %r250, -128;
	shr.u32 	%r252, %r251, 5;
	mul.wide.u32 	%rd70, %r252, 4;
	sub.s64 	%rd11, %rd2, %rd70;
	ld.local.u32 	%r593, [%rd11+24];
	ld.local.u32 	%r594, [%rd11+20];
	setp.eq.s32 	%p5, %r9, 0;
	@%p5 bra 	$L__BB0_10;
	shf.l.wrap.b32 	%r593, %r594, %r593, %r9;
	ld.local.u32 	%r253, [%rd11+16];
	shf.l.wrap.b32 	%r594, %r253, %r594, %r9;
$L__BB0_10:
	shr.u32 	%r254, %r593, 30;
	shf.l.wrap.b32 	%r255, %r594, %r593, 2;
	shl.b32 	%r256, %r594, 2;
	shr.u32 	%r257, %r255, 31;
	add.s32 	%r258, %r257, %r254;
	neg.s32 	%r259, %r258;
	setp.lt.s32 	%p6, %r5, 0;
	selp.b32 	%r595, %r259, %r258, %p6;
	xor.b32  	%r260, %r255, %r5;
	shr.s32 	%r261, %r255, 31;
	xor.b32  	%r262, %r261, %r255;
	xor.b32  	%r263, %r261, %r256;
	cvt.u64.u32 	%rd71, %r262;
	shl.b64 	%rd72, %rd71, 32;
	cvt.u64.u32 	%rd73, %r263;
	or.b64  	%rd74, %rd72, %rd73;
	cvt.rn.f64.s64 	%fd1, %rd74;
	mul.f64 	%fd2, %fd1, 0d3BF921FB54442D19;
	cvt.rn.f32.f64 	%f147, %fd2;
	neg.f32 	%f148, %f147;
	setp.lt.s32 	%p7, %r260, 0;
	selp.f32 	%f450, %f148, %f147, %p7;
$L__BB0_11:
	add.s32 	%r265, %r595, 1;
	mul.rn.f32 	%f150, %f450, %f450;
	and.b32  	%r266, %r595, 1;
	setp.eq.b32 	%p9, %r266, 1;
	selp.f32 	%f151, %f450, 0f3F800000, %p9;
	fma.rn.f32 	%f152, %f150, %f151, 0f00000000;
	fma.rn.f32 	%f153, %f150, 0f37CBAC00, 0fBAB607ED;
	selp.f32 	%f154, 0fB94D4153, %f153, %p9;
	selp.f32 	%f155, 0f3C0885E4, 0f3D2AAABB, %p9;
	fma.rn.f32 	%f156, %f154, %f150, %f155;
	selp.f32 	%f157, 0fBE2AAAA8, 0fBEFFFFFF, %p9;
	fma.rn.f32 	%f158, %f156, %f150, %f157;
	fma.rn.f32 	%f159, %f158, %f152, %f151;
	and.b32  	%r267, %r265, 2;
	setp.eq.s32 	%p10, %r267, 0;
	mov.f32 	%f160, 0f00000000;
	sub.f32 	%f161, %f160, %f159;
	selp.f32 	%f162, %f159, %f161, %p10;
	fma.rn.f32 	%f26, %f19, %f162, %f449;
	@%p2 bra 	$L__BB0_19;
	setp.neu.f32 	%p11, %f22, 0f7F800000;
	@%p11 bra 	$L__BB0_14;
	mov.f32 	%f165, 0f00000000;
	mul.rn.f32 	%f451, %f20, %f165;
	mov.b32 	%r599, 0;
	bra.uni 	$L__BB0_19;
$L__BB0_14:
	mov.b32 	%r18, %f20;
	shl.b32 	%r269, %r18, 8;
	or.b32  	%r19, %r269, -2147483648;
	mov.b64 	%rd249, 0;
	mov.b32 	%r596, 0;
$L__BB0_15:
	.pragma "nounroll";
	mul.wide.u32 	%rd76, %r596, 4;
	mov.u64 	%rd77, __cudart_i2opi_f;
	add.s64 	%rd78, %rd77, %rd76;
	ld.global.nc.u32 	%r270, [%rd78];
	mad.wide.u32 	%rd79, %r270, %r19, %rd249;
	shr.u64 	%rd249, %rd79, 32;
	add.s64 	%rd80, %rd1, %rd76;
	st.local.u32 	[%rd80], %rd79;
	add.s32 	%r596, %r596, 1;
	setp.ne.s32 	%p12, %r596, 6;
	@%p12 bra 	$L__BB0_15;
	shr.u32 	%r271, %r18, 23;
	st.local.u32 	[%rd1+24], %rd249;
	and.b32  	%r22, %r271, 31;
	and.b32  	%r272, %r271, 224;
	add.s32 	%r273, %r272, -128;
	shr.u32 	%r274, %r273, 5;
	mul.wide.u32 	%rd81, %r274, 4;
	sub.s64 	%rd14, %rd1, %rd81;
	ld.local.u32 	%r597, [%rd14+24];
	ld.local.u32 	%r598, [%rd14+20];
	setp.eq.s32 	%p13, %r22, 0;
	@%p13 bra 	$L__BB0_18;
	shf.l.wrap.b32 	%r597, %r598, %r597, %r22;
	ld.local.u32 	%r275, [%rd14+16];
	shf.l.wrap.b32 	%r598, %r275, %r598, %r22;
$L__BB0_18:
	shr.u32 	%r276, %r597, 30;
	shf.l.wrap.b32 	%r277, %r598, %r597, 2;
	shl.b32 	%r278, %r598, 2;
	shr.u32 	%r279, %r277, 31;
	add.s32 	%r280, %r279, %r276;
	neg.s32 	%r281, %r280;
	setp.lt.s32 	%p14, %r18, 0;
	selp.b32 	%r599, %r281, %r280, %p14;
	xor.b32  	%r282, %r277, %r18;
	shr.s32 	%r283, %r277, 31;
	xor.b32  	%r284, %r283, %r277;
	xor.b32  	%r285, %r283, %r278;
	cvt.u64.u32 	%rd82, %r284;
	shl.b64 	%rd83, %rd82, 32;
	cvt.u64.u32 	%rd84, %r285;
	or.b64  	%rd85, %rd83, %rd84;
	cvt.rn.f64.s64 	%fd3, %rd85;
	mul.f64 	%fd4, %fd3, 0d3BF921FB54442D19;
	cvt.rn.f32.f64 	%f163, %fd4;
	neg.f32 	%f164, %f163;
	setp.lt.s32 	%p15, %r282, 0;
	selp.f32 	%f451, %f164, %f163, %p15;
$L__BB0_19:
	mul.rn.f32 	%f166, %f451, %f451;
	and.b32  	%r287, %r599, 1;
	setp.eq.b32 	%p16, %r287, 1;
	selp.f32 	%f167, 0f3F800000, %f451, %p16;
	fma.rn.f32 	%f168, %f166, %f167, 0f00000000;
	fma.rn.f32 	%f169, %f166, 0f37CBAC00, 0fBAB607ED;
	selp.f32 	%f170, %f169, 0fB94D4153, %p16;
	selp.f32 	%f171, 0f3D2AAABB, 0f3C0885E4, %p16;
	fma.rn.f32 	%f172, %f170, %f166, %f171;
	selp.f32 	%f173, 0fBEFFFFFF, 0fBE2AAAA8, %p16;
	fma.rn.f32 	%f174, %f172, %f166, %f173;
	fma.rn.f32 	%f175, %f174, %f168, %f167;
	and.b32  	%r288, %r599, 2;
	setp.eq.s32 	%p17, %r288, 0;
	mov.f32 	%f176, 0f00000000;
	sub.f32 	%f177, %f176, %f175;
	selp.f32 	%f178, %f175, %f177, %p17;
	mul.f32 	%f179, %f19, %f178;
	sub.f32 	%f30, %f448, %f179;
	ld.global.f32 	%f31, [%rd4+256];
	add.f32 	%f180, %f18, %f6;
	mul.f32 	%f32, %f180, 0f40C90FD8;
	mul.f32 	%f181, %f32, 0f3F22F983;
	cvt.rni.s32.f32 	%r607, %f181;
	cvt.rn.f32.s32 	%f182, %r607;
	fma.rn.f32 	%f183, %f182, 0fBFC90FDA, %f32;
	fma.rn.f32 	%f184, %f182, 0fB3A22168, %f183;
	fma.rn.f32 	%f453, %f182, 0fA7C234C5, %f184;
	abs.f32 	%f34, %f32;
	setp.ltu.f32 	%p18, %f34, 0f47CE4780;
	mov.u32 	%r603, %r607;
	mov.f32 	%f452, %f453;
	@%p18 bra 	$L__BB0_27;
	setp.eq.f32 	%p19, %f34, 0f7F800000;
	@%p19 bra 	$L__BB0_26;
	mov.b32 	%r32, %f32;
	shl.b32 	%r290, %r32, 8;
	or.b32  	%r33, %r290, -2147483648;
	mov.b64 	%rd250, 0;
	mov.b32 	%r600, 0;
$L__BB0_22:
	.pragma "nounroll";
	mul.wide.u32 	%rd87, %r600, 4;
	mov.u64 	%rd88, __cudart_i2opi_f;
	add.s64 	%rd89, %rd88, %rd87;
	ld.global.nc.u32 	%r291, [%rd89];
	mad.wide.u32 	%rd90, %r291, %r33, %rd250;
	shr.u64 	%rd250, %rd90, 32;
	add.s64 	%rd91, %rd2, %rd87;
	st.local.u32 	[%rd91], %rd90;
	add.s32 	%r600, %r600, 1;
	setp.ne.s32 	%p20, %r600, 6;
	@%p20 bra 	$L__BB0_22;
	shr.u32 	%r292, %r32, 23;
	st.local.u32 	[%rd2+24], %rd250;
	and.b32  	%r36, %r292, 31;
	and.b32  	%r293, %r292, 224;
	add.s32 	%r294, %r293, -128;
	shr.u32 	%r295, %r294, 5;
	mul.wide.u32 	%rd92, %r295, 4;
	sub.s64 	%rd17, %rd2, %rd92;
	ld.local.u32 	%r601, [%rd17+24];
	ld.local.u32 	%r602, [%rd17+20];
	setp.eq.s32 	%p21, %r36, 0;
	@%p21 bra 	$L__BB0_25;
	shf.l.wrap.b32 	%r601, %r602, %r601, %r36;
	ld.local.u32 	%r296, [%rd17+16];
	shf.l.wrap.b32 	%r602, %r296, %r602, %r36;
$L__BB0_25:
	shr.u32 	%r297, %r601, 30;
	shf.l.wrap.b32 	%r298, %r602, %r601, 2;
	shl.b32 	%r299, %r602, 2;
	shr.u32 	%r300, %r298, 31;
	add.s32 	%r301, %r300, %r297;
	neg.s32 	%r302, %r301;
	setp.lt.s32 	%p22, %r32, 0;
	selp.b32 	%r603, %r302, %r301, %p22;
	xor.b32  	%r303, %r298, %r32;
	shr.s32 	%r304, %r298, 31;
	xor.b32  	%r305, %r304, %r298;
	xor.b32  	%r306, %r304, %r299;
	cvt.u64.u32 	%rd93, %r305;
	shl.b64 	%rd94, %rd93, 32;
	cvt.u64.u32 	%rd95, %r306;
	or.b64  	%rd96, %rd94, %rd95;
	cvt.rn.f64.s64 	%fd5, %rd96;
	mul.f64 	%fd6, %fd5, 0d3BF921FB54442D19;
	cvt.rn.f32.f64 	%f185, %fd6;
	neg.f32 	%f186, %f185;
	setp.lt.s32 	%p23, %r303, 0;
	selp.f32 	%f452, %f186, %f185, %p23;
	bra.uni 	$L__BB0_27;
$L__BB0_26:
	mov.f32 	%f187, 0f00000000;
	mul.rn.f32 	%f452, %f32, %f187;
	mov.b32 	%r603, 0;
$L__BB0_27:
	add.s32 	%r308, %r603, 1;
	mul.rn.f32 	%f188, %f452, %f452;
	and.b32  	%r309, %r603, 1;
	setp.eq.b32 	%p25, %r309, 1;
	selp.f32 	%f189, %f452, 0f3F800000, %p25;
	fma.rn.f32 	%f190, %f188, %f189, 0f00000000;
	fma.rn.f32 	%f191, %f188, 0f37CBAC00, 0fBAB607ED;
	selp.f32 	%f192, 0fB94D4153, %f191, %p25;
	selp.f32 	%f193, 0f3C0885E4, 0f3D2AAABB, %p25;
	fma.rn.f32 	%f194, %f192, %f188, %f193;
	selp.f32 	%f195, 0fBE2AAAA8, 0fBEFFFFFF, %p25;
	fma.rn.f32 	%f196, %f194, %f188, %f195;
	fma.rn.f32 	%f197, %f196, %f190, %f189;
	and.b32  	%r310, %r308, 2;
	setp.eq.s32 	%p26, %r310, 0;
	mov.f32 	%f198, 0f00000000;
	sub.f32 	%f199, %f198, %f197;
	selp.f32 	%f200, %f197, %f199, %p26;
	fma.rn.f32 	%f38, %f31, %f200, %f26;
	@%p18 bra 	$L__BB0_35;
	setp.eq.f32 	%p27, %f34, 0f7F800000;
	@%p27 bra 	$L__BB0_34;
	mov.b32 	%r45, %f32;
	shl.b32 	%r312, %r45, 8;
	or.b32  	%r46, %r312, -2147483648;
	mov.b64 	%rd251, 0;
	mov.b32 	%r604, 0;
$L__BB0_30:
	.pragma "nounroll";
	mul.wide.u32 	%rd98, %r604, 4;
	mov.u64 	%rd99, __cudart_i2opi_f;
	add.s64 	%rd100, %rd99, %rd98;
	ld.global.nc.u32 	%r313, [%rd100];
	mad.wide.u32 	%rd101, %r313, %r46, %rd251;
	shr.u64 	%rd251, %rd101, 32;
	add.s64 	%rd102, %rd1, %rd98;
	st.local.u32 	[%rd102], %rd101;
	add.s32 	%r604, %r604, 1;
	setp.ne.s32 	%p28, %r604, 6;
	@%p28 bra 	$L__BB0_30;
	shr.u32 	%r314, %r45, 23;
	st.local.u32 	[%rd1+24], %rd251;
	and.b32  	%r49, %r314, 31;
	and.b32  	%r315, %r314, 224;
	add.s32 	%r316, %r315, -128;
	shr.u32 	%r317, %r316, 5;
	mul.wide.u32 	%rd103, %r317, 4;
	sub.s64 	%rd20, %rd1, %rd103;
	ld.local.u32 	%r605, [%rd20+24];
	ld.local.u32 	%r606, [%rd20+20];
	setp.eq.s32 	%p29, %r49, 0;
	@%p29 bra 	$L__BB0_33;
	shf.l.wrap.b32 	%r605, %r606, %r605, %r49;
	ld.local.u32 	%r318, [%rd20+16];
	shf.l.wrap.b32 	%r606, %r318, %r606, %r49;
$L__BB0_33:
	shr.u32 	%r319, %r605, 30;
	shf.l.wrap.b32 	%r320, %r606, %r605, 2;
	shl.b32 	%r321, %r606, 2;
	shr.u32 	%r322, %r320, 31;
	add.s32 	%r323, %r322, %r319;
	neg.s32 	%r324, %r323;
	setp.lt.s32 	%p30, %r45, 0;
	selp.b32 	%r607, %r324, %r323, %p30;
	xor.b32  	%r325, %r320, %r45;
	shr.s32 	%r326, %r320, 31;
	xor.b32  	%r327, %r326, %r320;
	xor.b32  	%r328, %r326, %r321;
	cvt.u64.u32 	%rd104, %r327;
	shl.b64 	%rd105, %rd104, 32;
	cvt.u64.u32 	%rd106, %r328;
	or.b64  	%rd107, %rd105, %rd106;
	cvt.rn.f64.s64 	%fd7, %rd107;
	mul.f64 	%fd8, %fd7, 0d3BF921FB54442D19;
	cvt.rn.f32.f64 	%f201, %fd8;
	neg.f32 	%f202, %f201;
	setp.lt.s32 	%p31, %r325, 0;
	selp.f32 	%f453, %f202, %f201, %p31;
	bra.uni 	$L__BB0_35;
$L__BB0_34:
	mov.f32 	%f203, 0f00000000;
	mul.rn.f32 	%f453, %f32, %f203;
	mov.b32 	%r607, 0;
$L__BB0_35:
	mul.rn.f32 	%f204, %f453, %f453;
	and.b32  	%r330, %r607, 1;
	setp.eq.b32 	%p32, %r330, 1;
	selp.f32 	%f205, 0f3F800000, %f453, %p32;
	fma.rn.f32 	%f206, %f204, %f205, 0f00000000;
	fma.rn.f32 	%f207, %f204, 0f37CBAC00, 0fBAB607ED;
	selp.f32 	%f208, %f207, 0fB94D4153, %p32;
	selp.f32 	%f209, 0f3D2AAABB, 0f3C0885E4, %p32;
	fma.rn.f32 	%f210, %f208, %f204, %f209;
	selp.f32 	%f211, 0fBEFFFFFF, 0fBE2AAAA8, %p32;
	fma.rn.f32 	%f212, %f210, %f204, %f211;
	fma.rn.f32 	%f213, %f212, %f206, %f205;
	and.b32  	%r331, %r607, 2;
	setp.eq.s32 	%p33, %r331, 0;
	mov.f32 	%f214, 0f00000000;
	sub.f32 	%f215, %f214, %f213;
	selp.f32 	%f216, %f213, %f215, %p33;
	mul.f32 	%f217, %f31, %f216;
	sub.f32 	%f42, %f30, %f217;
	ld.global.f32 	%f43, [%rd4+512];
	add.f32 	%f218, %f18, %f7;
	mul.f32 	%f44, %f218, 0f40C90FD8;
	mul.f32 	%f219, %f44, 0f3F22F983;
	cvt.rni.s32.f32 	%r615, %f219;
	cvt.rn.f32.s32 	%f220, %r615;
	fma.rn.f32 	%f221, %f220, 0fBFC90FDA, %f44;
	fma.rn.f32 	%f222, %f220, 0fB3A22168, %f221;
	fma.rn.f32 	%f455, %f220, 0fA7C234C5, %f222;
	abs.f32 	%f46, %f44;
	setp.ltu.f32 	%p34, %f46, 0f47CE4780;
	mov.u32 	%r611, %r615;
	mov.f32 	%f454, %f455;
	@%p34 bra 	$L__BB0_43;
	setp.eq.f32 	%p35, %f46, 0f7F800000;
	@%p35 bra 	$L__BB0_42;
	mov.b32 	%r59, %f44;
	shl.b32 	%r333, %r59, 8;
	or.b32  	%r60, %r333, -2147483648;
	mov.b64 	%rd252, 0;
	mov.b32 	%r608, 0;
$L__BB0_38:
	.pragma "nounroll";
	mul.wide.u32 	%rd109, %r608, 4;
	mov.u64 	%rd110, __cudart_i2opi_f;
	add.s64 	%rd111, %rd110, %rd109;
	ld.global.nc.u32 	%r334, [%rd111];
	mad.wide.u32 	%rd112, %r334, %r60, %rd252;
	shr.u64 	%rd252, %rd112, 32;
	add.s64 	%rd113, %rd2, %rd109;
	st.local.u32 	[%rd113], %rd112;
	add.s32 	%r608, %r608, 1;
	setp.ne.s32 	%p36, %r608, 6;
	@%p36 bra 	$L__BB0_38;
	shr.u32 	%r335, %r59, 23;
	st.local.u32 	[%rd2+24], %rd252;
	and.b32  	%r63, %r335, 31;
	and.b32  	%r336, %r335, 224;
	add.s32 	%r337, %r336, -128;
	shr.u32 	%r338, %r337, 5;
	mul.wide.u32 	%rd114, %r338, 4;
	sub.s64 	%rd23, %rd2, %rd114;
	ld.local.u32 	%r609, [%rd23+24];
	ld.local.u32 	%r610, [%rd23+20];
	setp.eq.s32 	%p37, %r63, 0;
	@%p37 bra 	$L__BB0_41;
	shf.l.wrap.b32 	%r609, %r610, %r609, %r63;
	ld.local.u32 	%r339, [%rd23+16];
	shf.l.wrap.b32 	%r610, %r339, %r610, %r63;
$L__BB0_41:
	shr.u32 	%r340, %r609, 30;
	shf.l.wrap.b32 	%r341, %r610, %r609, 2;
	shl.b32 	%r342, %r610, 2;
	shr.u32 	%r343, %r341, 31;
	add.s32 	%r344, %r343, %r340;
	neg.s32 	%r345, %r344;
	setp.lt.s32 	%p38, %r59, 0;
	selp.b32 	%r611, %r345, %r344, %p38;
	xor.b32  	%r346, %r341, %r59;
	shr.s32 	%r347, %r341, 31;
	xor.b32  	%r348, %r347, %r341;
	xor.b32  	%r349, %r347, %r342;
	cvt.u64.u32 	%rd115, %r348;
	shl.b64 	%rd116, %rd115, 32;
	cvt.u64.u32 	%rd117, %r349;
	or.b64  	%rd118, %rd116, %rd117;
	cvt.rn.f64.s64 	%fd9, %rd118;
	mul.f64 	%fd10, %fd9, 0d3BF921FB54442D19;
	cvt.rn.f32.f64 	%f223, %fd10;
	neg.f32 	%f224, %f223;
	setp.lt.s32 	%p39, %r346, 0;
	selp.f32 	%f454, %f224, %f223, %p39;
	bra.uni 	$L__BB0_43;
$L__BB0_42:
	mov.f32 	%f225, 0f00000000;
	mul.rn.f32 	%f454, %f44, %f225;
	mov.b32 	%r611, 0;
$L__BB0_43:
	add.s32 	%r351, %r611, 1;
	mul.rn.f32 	%f226, %f454, %f454;
	and.b32  	%r352, %r611, 1;
	setp.eq.b32 	%p41, %r352, 1;
	selp.f32 	%f227, %f454, 0f3F800000, %p41;
	fma.rn.f32 	%f228, %f226, %f227, 0f00000000;
	fma.rn.f32 	%f229, %f226, 0f37CBAC00, 0fBAB607ED;
	selp.f32 	%f230, 0fB94D4153, %f229, %p41;
	selp.f32 	%f231, 0f3C0885E4, 0f3D2AAABB, %p41;
	fma.rn.f32 	%f232, %f230, %f226, %f231;
	selp.f32 	%f233, 0fBE2AAAA8, 0fBEFFFFFF, %p41;
	fma.rn.f32 	%f234, %f232, %f226, %f233;
	fma.rn.f32 	%f235, %f234, %f228, %f227;
	and.b32  	%r353, %r351, 2;
	setp.eq.s32 	%p42, %r353, 0;
	mov.f32 	%f236, 0f00000000;
	sub.f32 	%f237, %f236, %f235;
	selp.f32 	%f238, %f235, %f237, %p42;
	fma.rn.f32 	%f50, %f43, %f238, %f38;
	@%p34 bra 	$L__BB0_51;
	setp.eq.f32 	%p43, %f46, 0f7F800000;
	@%p43 bra 	$L__BB0_50;
	mov.b32 	%r72, %f44;
	shl.b32 	%r355, %r72, 8;
	or.b32  	%r73, %r355, -2147483648;
	mov.b64 	%rd253, 0;
	mov.b32 	%r612, 0;
$L__BB0_46:
	.pragma "nounroll";
	mul.wide.u32 	%rd120, %r612, 4;
	mov.u64 	%rd121, __cudart_i2opi_f;
	add.s64 	%rd122, %rd121, %rd120;
	ld.global.nc.u32 	%r356, [%rd122];
	mad.wide.u32 	%rd123, %r356, %r73, %rd253;
	shr.u64 	%rd253, %rd123, 32;
	add.s64 	%rd124, %rd1, %rd120;
	st.local.u32 	[%rd124], %rd123;
	add.s32 	%r612, %r612, 1;
	setp.ne.s32 	%p44, %r612, 6;
	@%p44 bra 	$L__BB0_46;
	shr.u32 	%r357, %r72, 23;
	st.local.u32 	[%rd1+24], %rd253;
	and.b32  	%r76, %r357, 31;
	and.b32  	%r358, %r357, 224;
	add.s32 	%r359, %r358, -128;
	shr.u32 	%r360, %r359, 5;
	mul.wide.u32 	%rd125, %r360, 4;
	sub.s64 	%rd26, %rd1, %rd125;
	ld.local.u32 	%r613, [%rd26+24];
	ld.local.u32 	%r614, [%rd26+20];
	setp.eq.s32 	%p45, %r76, 0;
	@%p45 bra 	$L__BB0_49;
	shf.l.wrap.b32 	%r613, %r614, %r613, %r76;
	ld.local.u32 	%r361, [%rd26+16];
	shf.l.wrap.b32 	%r614, %r361, %r614, %r76;
$L__BB0_49:
	shr.u32 	%r362, %r613, 30;
	shf.l.wrap.b32 	%r363, %r614, %r613, 2;
	shl.b32 	%r364, %r614, 2;
	shr.u32 	%r365, %r363, 31;
	add.s32 	%r366, %r365, %r362;
	neg.s32 	%r367, %r366;
	setp.lt.s32 	%p46, %r72, 0;
	selp.b32 	%r615, %r367, %r366, %p46;
	xor.b32  	%r368, %r363, %r72;
	shr.s32 	%r369, %r363, 31;
	xor.b32  	%r370, %r369, %r363;
	xor.b32  	%r371, %r369, %r364;
	cvt.u64.u32 	%rd126, %r370;
	shl.b64 	%rd127, %rd126, 32;
	cvt.u64.u32 	%rd128, %r371;
	or.b64  	%rd129, %rd127, %rd128;
	cvt.rn.f64.s64 	%fd11, %rd129;
	mul.f64 	%fd12, %fd11, 0d3BF921FB54442D19;
	cvt.rn.f32.f64 	%f239, %fd12;
	neg.f32 	%f240, %f239;
	setp.lt.s32 	%p47, %r368, 0;
	selp.f32 	%f455, %f240, %f239, %p47;
	bra.uni 	$L__BB0_51;
$L__BB0_50:
	mov.f32 	%f241, 0f00000000;
	mul.rn.f32 	%f455, %f44, %f241;
	mov.b32 	%r615, 0;
$L__BB0_51:
	mul.rn.f32 	%f242, %f455, %f455;
	and.b32  	%r373, %r615, 1;
	setp.eq.b32 	%p48, %r373, 1;
	selp.f32 	%f243, 0f3F800000, %f455, %p48;
	fma.rn.f32 	%f244, %f242, %f243, 0f00000000;
	fma.rn.f32 	%f245, %f242, 0f37CBAC00, 0fBAB607ED;
	selp.f32 	%f246, %f245, 0fB94D4153, %p48;
	selp.f32 	%f247, 0f3D2AAABB, 0f3C0885E4, %p48;
	fma.rn.f32 	%f248, %f246, %f242, %f247;
	selp.f32 	%f249, 0fBEFFFFFF, 0fBE2AAAA8, %p48;
	fma.rn.f32 	%f250, %f248, %f242, %f249;
	fma.rn.f32 	%f251, %f250, %f244, %f243;
	and.b32  	%r374, %r615, 2;
	setp.eq.s32 	%p49, %r374, 0;
	mov.f32 	%f252, 0f00000000;
	sub.f32 	%f253, %f252, %f251;
	selp.f32 	%f254, %f251, %f253, %p49;
	mul.f32 	%f255, %f43, %f254;
	sub.f32 	%f54, %f42, %f255;
	ld.global.f32 	%f55, [%rd4+768];
	add.f32 	%f256, %f18, %f8;
	mul.f32 	%f56, %f256, 0f40C90FD8;
	mul.f32 	%f257, %f56, 0f3F22F983;
	cvt.rni.s32.f32 	%r623, %f257;
	cvt.rn.f32.s32 	%f258, %r623;
	fma.rn.f32 	%f259, %f258, 0fBFC90FDA, %f56;
	fma.rn.f32 	%f260, %f258, 0fB3A22168, %f259;
	fma.rn.f32 	%f457, %f258, 0fA7C234C5, %f260;
	abs.f32 	%f58, %f56;
	setp.ltu.f32 	%p50, %f58, 0f47CE4780;
	mov.u32 	%r619, %r623;
	mov.f32 	%f456, %f457;
	@%p50 bra 	$L__BB0_59;
	setp.eq.f32 	%p51, %f58, 0f7F800000;
	@%p51 bra 	$L__BB0_58;
	mov.b32 	%r86, %f56;
	shl.b32 	%r376, %r86, 8;
	or.b32  	%r87, %r376, -2147483648;
	mov.b64 	%rd254, 0;
	mov.b32 	%r616, 0;
$L__BB0_54:
	.pragma "nounroll";
	mul.wide.u32 	%rd131, %r616, 4;
	mov.u64 	%rd132, __cudart_i2opi_f;
	add.s64 	%rd133, %rd132, %rd131;
	ld.global.nc.u32 	%r377, [%rd133];
	mad.wide.u32 	%rd134, %r377, %r87, %rd254;
	shr.u64 	%rd254, %rd134, 32;
	add.s64 	%rd135, %rd2, %rd131;
	st.local.u32 	[%rd135], %rd134;
	add.s32 	%r616, %r616, 1;
	setp.ne.s32 	%p52, %r616, 6;
	@%p52 bra 	$L__BB0_54;
	shr.u32 	%r378, %r86, 23;
	st.local.u32 	[%rd2+24], %rd254;
	and.b32  	%r90, %r378, 31;
	and.b32  	%r379, %r378, 224;
	add.s32 	%r380, %r379, -128;
	shr.u32 	%r381, %r380, 5;
	mul.wide.u32 	%rd136, %r381, 4;
	sub.s64 	%rd29, %rd2, %rd136;
	ld.local.u32 	%r617, [%rd29+24];
	ld.local.u32 	%r618, [%rd29+20];
	setp.eq.s32 	%p53, %r90, 0;
	@%p53 bra 	$L__BB0_57;
	shf.l.wrap.b32 	%r617, %r618, %r617, %r90;
	ld.local.u32 	%r382, [%rd29+16];
	shf.l.wrap.b32 	%r618, %r382, %r618, %r90;
$L__BB0_57:
	shr.u32 	%r383, %r617, 30;
	shf.l.wrap.b32 	%r384, %r618, %r617, 2;
	shl.b32 	%r385, %r618, 2;
	shr.u32 	%r386, %r384, 31;
	add.s32 	%r387, %r386, %r383;
	neg.s32 	%r388, %r387;
	setp.lt.s32 	%p54, %r86, 0;
	selp.b32 	%r619, %r388, %r387, %p54;
	xor.b32  	%r389, %r384, %r86;
	shr.s32 	%r390, %r384, 31;
	xor.b32  	%r391, %r390, %r384;
	xor.b32  	%r392, %r390, %r385;
	cvt.u64.u32 	%rd137, %r391;
	shl.b64 	%rd138, %rd137, 32;
	cvt.u64.u32 	%rd139, %r392;
	or.b64  	%rd140, %rd138, %rd139;
	cvt.rn.f64.s64 	%fd13, %rd140;
	mul.f64 	%fd14, %fd13, 0d3BF921FB54442D19;
	cvt.rn.f32.f64 	%f261, %fd14;
	neg.f32 	%f262, %f261;
	setp.lt.s32 	%p55, %r389, 0;
	selp.f32 	%f456, %f262, %f261, %p55;
	bra.uni 	$L__BB0_59;
$L__BB0_58:
	mov.f32 	%f263, 0f00000000;
	mul.rn.f32 	%f456, %f56, %f263;
	mov.b32 	%r619, 0;
$L__BB0_59:
	add.s32 	%r394, %r619, 1;
	mul.rn.f32 	%f264, %f456, %f456;
	and.b32  	%r395, %r619, 1;
	setp.eq.b32 	%p57, %r395, 1;
	selp.f32 	%f265, %f456, 0f3F800000, %p57;
	fma.rn.f32 	%f266, %f264, %f265, 0f00000000;
	fma.rn.f32 	%f267, %f264, 0f37CBAC00, 0fBAB607ED;
	selp.f32 	%f268, 0fB94D4153, %f267, %p57;
	selp.f32 	%f269, 0f3C0885E4, 0f3D2AAABB, %p57;
	fma.rn.f32 	%f270, %f268, %f264, %f269;
	selp.f32 	%f271, 0fBE2AAAA8, 0fBEFFFFFF, %p57;
	fma.rn.f32 	%f272, %f270, %f264, %f271;
	fma.rn.f32 	%f273, %f272, %f266, %f265;
	and.b32  	%r396, %r394, 2;
	setp.eq.s32 	%p58, %r396, 0;
	mov.f32 	%f274, 0f00000000;
	sub.f32 	%f275, %f274, %f273;
	selp.f32 	%f276, %f273, %f275, %p58;
	fma.rn.f32 	%f62, %f55, %f276, %f50;
	@%p50 bra 	$L__BB0_67;
	setp.eq.f32 	%p59, %f58, 0f7F800000;
	@%p59 bra 	$L__BB0_66;
	mov.b32 	%r99, %f56;
	shl.b32 	%r398, %r99, 8;
	or.b32  	%r100, %r398, -2147483648;
	mov.b64 	%rd255, 0;
	mov.b32 	%r620, 0;
$L__BB0_62:
	.pragma "nounroll";
	mul.wide.u32 	%rd142, %r620, 4;
	mov.u64 	%rd143, __cudart_i2opi_f;
	add.s64 	%rd144, %rd143, %rd142;
	ld.global.nc.u32 	%r399, [%rd144];
	mad.wide.u32 	%rd145, %r399, %r100, %rd255;
	shr.u64 	%rd255, %rd145, 32;
	add.s64 	%rd146, %rd1, %rd142;
	st.local.u32 	[%rd146], %rd145;
	add.s32 	%r620, %r620, 1;
	setp.ne.s32 	%p60, %r620, 6;
	@%p60 bra 	$L__BB0_62;
	shr.u32 	%r400, %r99, 23;
	st.local.u32 	[%rd1+24], %rd255;
	and.b32  	%r103, %r400, 31;
	and.b32  	%r401, %r400, 224;
	add.s32 	%r402, %r401, -128;
	shr.u32 	%r403, %r402, 5;
	mul.wide.u32 	%rd147, %r403, 4;
	sub.s64 	%rd32, %rd1, %rd147;
	ld.local.u32 	%r621, [%rd32+24];
	ld.local.u32 	%r622, [%rd32+20];
	setp.eq.s32 	%p61, %r103, 0;
	@%p61 bra 	$L__BB0_65;
	shf.l.wrap.b32 	%r621, %r622, %r621, %r103;
	ld.local.u32 	%r404, [%rd32+16];
	shf.l.wrap.b32 	%r622, %r404, %r622, %r103;
$L__BB0_65:
	shr.u32 	%r405, %r621, 30;
	shf.l.wrap.b32 	%r406, %r622, %r621, 2;
	shl.b32 	%r407, %r622, 2;
	shr.u32 	%r408, %r406, 31;
	add.s32 	%r409, %r408, %r405;
	neg.s32 	%r410, %r409;
	setp.lt.s32 	%p62, %r99, 0;
	selp.b32 	%r623, %r410, %r409, %p62;
	xor.b32  	%r411, %r406, %r99;
	shr.s32 	%r412, %r406, 31;
	xor.b32  	%r413, %r412, %r406;
	xor.b32  	%r414, %r412, %r407;
	cvt.u64.u32 	%rd148, %r413;
	shl.b64 	%rd149, %rd148, 32;
	cvt.u64.u32 	%rd150, %r414;
	or.b64  	%rd151, %rd149, %rd150;
	cvt.rn.f64.s64 	%fd15, %rd151;
	mul.f64 	%fd16, %fd15, 0d3BF921FB54442D19;
	cvt.rn.f32.f64 	%f277, %fd16;
	neg.f32 	%f278, %f277;
	setp.lt.s32 	%p63, %r411, 0;
	selp.f32 	%f457, %f278, %f277, %p63;
	bra.uni 	$L__BB0_67;
$L__BB0_66:
	mov.f32 	%f279, 0f00000000;
	mul.rn.f32 	%f457, %f56, %f279;
	mov.b32 	%r623, 0;
$L__BB0_67:
	mul.rn.f32 	%f280, %f457, %f457;
	and.b32  	%r416, %r623, 1;
	setp.eq.b32 	%p64, %r416, 1;
	selp.f32 	%f281, 0f3F800000, %f457, %p64;
	fma.rn.f32 	%f282, %f280, %f281, 0f00000000;
	fma.rn.f32 	%f283, %f280, 0f37CBAC00, 0fBAB607ED;
	selp.f32 	%f284, %f283, 0fB94D4153, %p64;
	selp.f32 	%f285, 0f3D2AAABB, 0f3C0885E4, %p64;
	fma.rn.f32 	%f286, %f284, %f280, %f285;
	selp.f32 	%f287, 0fBEFFFFFF, 0fBE2AAAA8, %p64;
	fma.rn.f32 	%f288, %f286, %f280, %f287;
	fma.rn.f32 	%f289, %f288, %f282, %f281;
	and.b32  	%r417, %r623, 2;
	setp.eq.s32 	%p65, %r417, 0;
	mov.f32 	%f290, 0f00000000;
	sub.f32 	%f291, %f290, %f289;
	selp.f32 	%f292, %f289, %f291, %p65;
	mul.f32 	%f293, %f55, %f292;
	sub.f32 	%f66, %f54, %f293;
	ld.global.f32 	%f67, [%rd4+1024];
	add.f32 	%f294, %f18, %f9;
	mul.f32 	%f68, %f294, 0f40C90FD8;
	mul.f32 	%f295, %f68, 0f3F22F983;
	cvt.rni.s32.f32 	%r631, %f295;
	cvt.rn.f32.s32 	%f296, %r631;
	fma.rn.f32 	%f297, %f296, 0fBFC90FDA, %f68;
	fma.rn.f32 	%f298, %f296, 0fB3A22168, %f297;
	fma.rn.f32 	%f459, %f296, 0fA7C234C5, %f298;
	abs.f32 	%f70, %f68;
	setp.ltu.f32 	%p66, %f70, 0f47CE4780;
	mov.u32 	%r627, %r631;
	mov.f32 	%f458, %f459;
	@%p66 bra 	$L__BB0_75;
	setp.eq.f32 	%p67, %f70, 0f7F800000;
	@%p67 bra 	$L__BB0_74;
	mov.b32 	%r113, %f68;
	shl.b32 	%r419, %r113, 8;
	or.b32  	%r114, %r419, -2147483648;
	mov.b64 	%rd256, 0;
	mov.b32 	%r624, 0;
$L__BB0_70:
	.pragma "nounroll";
	mul.wide.u32 	%rd153, %r624, 4;
	mov.u64 	%rd154, __cudart_i2opi_f;
	add.s64 	%rd155, %rd154, %rd153;
	ld.global.nc.u32 	%r420, [%rd155];
	mad.wide.u32 	%rd156, %r420, %r114, %rd256;
	shr.u64 	%rd256, %rd156, 32;
	add.s64 	%rd157, %rd2, %rd153;
	st.local.u32 	[%rd157], %rd156;
	add.s32 	%r624, %r624, 1;
	setp.ne.s32 	%p68, %r624, 6;
	@%p68 bra 	$L__BB0_70;
	shr.u32 	%r421, %r113, 23;
	st.local.u32 	[%rd2+24], %rd256;
	and.b32  	%r117, %r421, 31;
	and.b32  	%r422, %r421, 224;
	add.s32 	%r423, %r422, -128;
	shr.u32 	%r424, %r423, 5;
	mul.wide.u32 	%rd158, %r424, 4;
	sub.s64 	%rd35, %rd2, %rd158;
	ld.local.u32 	%r625, [%rd35+24];
	ld.local.u32 	%r626, [%rd35+20];
	setp.eq.s32 	%p69, %r117, 0;
	@%p69 bra 	$L__BB0_73;
	shf.l.wrap.b32 	%r625, %r626, %r625, %r117;
	ld.local.u32 	%r425, [%rd35+16];
	shf.l.wrap.b32 	%r626, %r425, %r626, %r117;
$L__BB0_73:
	shr.u32 	%r426, %r625, 30;
	shf.l.wrap.b32 	%r427, %r626, %r625, 2;
	shl.b32 	%r428, %r626, 2;
	shr.u32 	%r429, %r427, 31;
	add.s32 	%r430, %r429, %r426;
	neg.s32 	%r431, %r430;
	setp.lt.s32 	%p70, %r113, 0;
	selp.b32 	%r627, %r431, %r430, %p70;
	xor.b32  	%r432, %r427, %r113;
	shr.s32 	%r433, %r427, 31;
	xor.b32  	%r434, %r433, %r427;
	xor.b32  	%r435, %r433, %r428;
	cvt.u64.u32 	%rd159, %r434;
	shl.b64 	%rd160, %rd159, 32;
	cvt.u64.u32 	%rd161, %r435;
	or.b64  	%rd162, %rd160, %rd161;
	cvt.rn.f64.s64 	%fd17, %rd162;
	mul.f64 	%fd18, %fd17, 0d3BF921FB54442D19;
	cvt.rn.f32.f64 	%f299, %fd18;
	neg.f32 	%f300, %f299;
	setp.lt.s32 	%p71, %r432, 0;
	selp.f32 	%f458, %f300, %f299, %p71;
	bra.uni 	$L__BB0_75;
$L__BB0_74:
	mov.f32 	%f301, 0f00000000;
	mul.rn.f32 	%f458, %f68, %f301;
	mov.b32 	%r627, 0;
$L__BB0_75:
	add.s32 	%r437, %r627, 1;
	mul.rn.f32 	%f302, %f458, %f458;
	and.b32  	%r438, %r627, 1;
	setp.eq.b32 	%p73, %r438, 1;
	selp.f32 	%f303, %f458, 0f3F800000, %p73;
	fma.rn.f32 	%f304, %f302, %f303, 0f00000000;
	fma.rn.f32 	%f305, %f302, 0f37CBAC00, 0fBAB607ED;
	selp.f32 	%f306, 0fB94D4153, %f305, %p73;
	selp.f32 	%f307, 0f3C0885E4, 0f3D2AAABB, %p73;
	fma.rn.f32 	%f308, %f306, %f302, %f307;
	selp.f32 	%f309, 0fBE2AAAA8, 0fBEFFFFFF, %p73;
	fma.rn.f32 	%f310, %f308, %f302, %f309;
	fma.rn.f32 	%f311, %f310, %f304, %f303;
	and.b32  	%r439, %r437, 2;
	setp.eq.s32 	%p74, %r439, 0;
	mov.f32 	%f312, 0f00000000;
	sub.f32 	%f313, %f312, %f311;
	selp.f32 	%f314, %f311, %f313, %p74;
	fma.rn.f32 	%f74, %f67, %f314, %f62;
	@%p66 bra 	$L__BB0_83;
	setp.eq.f32 	%p75, %f70, 0f7F800000;
	@%p75 bra 	$L__BB0_82;
	mov.b32 	%r126, %f68;
	shl.b32 	%r441, %r126, 8;
	or.b32  	%r127, %r441, -2147483648;
	mov.b64 	%rd257, 0;
	mov.b32 	%r628, 0;
$L__BB0_78:
	.pragma "nounroll";
	mul.wide.u32 	%rd164, %r628, 4;
	mov.u64 	%rd165, __cudart_i2opi_f;
	add.s64 	%rd166, %rd165, %rd164;
	ld.global.nc.u32 	%r442, [%rd166];
	mad.wide.u32 	%rd167, %r442, %r127, %rd257;
	shr.u64 	%rd257, %rd167, 32;
	add.s64 	%rd168, %rd1, %rd164;
	st.local.u32 	[%rd168], %rd167;
	add.s32 	%r628, %r628, 1;
	setp.ne.s32 	%p76, %r628, 6;
	@%p76 bra 	$L__BB0_78;
	shr.u32 	%r443, %r126, 23;
	st.local.u32 	[%rd1+24], %rd257;
	and.b32  	%r130, %r443, 31;
	and.b32  	%r444, %r443, 224;
	add.s32 	%r445, %r444, -128;
	shr.u32 	%r446, %r445, 5;
	mul.wide.u32 	%rd169, %r446, 4;
	sub.s64 	%rd38, %rd1, %rd169;
	ld.local.u32 	%r629, [%rd38+24];
	ld.local.u32 	%r630, [%rd38+20];
	setp.eq.s32 	%p77, %r130, 0;
	@%p77 bra 	$L__BB0_81;
	shf.l.wrap.b32 	%r629, %r630, %r629, %r130;
	ld.local.u32 	%r447, [%rd38+16];
	shf.l.wrap.b32 	%r630, %r447, %r630, %r130;
$L__BB0_81:
	shr.u32 	%r448, %r629, 30;
	shf.l.wrap.b32 	%r449, %r630, %r629, 2;
	shl.b32 	%r450, %r630, 2;
	shr.u32 	%r451, %r449, 31;
	add.s32 	%r452, %r451, %r448;
	neg.s32 	%r453, %r452;
	setp.lt.s32 	%p78, %r126, 0;
	selp.b32 	%r631, %r453, %r452, %p78;
	xor.b32  	%r454, %r449, %r126;
	shr.s32 	%r455, %r449, 31;
	xor.b32  	%r456, %r455, %r449;
	xor.b32  	%r457, %r455, %r450;
	cvt.u64.u32 	%rd170, %r456;
	shl.b64 	%rd171, %rd170, 32;
	cvt.u64.u32 	%rd172, %r457;
	or.b64  	%rd173, %rd171, %rd172;
	cvt.rn.f64.s64 	%fd19, %rd173;
	mul.f64 	%fd20, %fd19, 0d3BF921FB54442D19;
	cvt.rn.f32.f64 	%f315, %fd20;
	neg.f32 	%f316, %f315;
	setp.lt.s32 	%p79, %r454, 0;
	selp.f32 	%f459, %f316, %f315, %p79;
	bra.uni 	$L__BB0_83;
$L__BB0_82:
	mov.f32 	%f317, 0f00000000;
	mul.rn.f32 	%f459, %f68, %f317;
	mov.b32 	%r631, 0;
$L__BB0_83:
	mul.rn.f32 	%f318, %f459, %f459;
	and.b32  	%r459, %r631, 1;
	setp.eq.b32 	%p80, %r459, 1;
	selp.f32 	%f319, 0f3F800000, %f459, %p80;
	fma.rn.f32 	%f320, %f318, %f319, 0f00000000;
	fma.rn.f32 	%f321, %f318, 0f37CBAC00, 0fBAB607ED;
	selp.f32 	%f322, %f321, 0fB94D4153, %p80;
	selp.f32 	%f323, 0f3D2AAABB, 0f3C0885E4, %p80;
	fma.rn.f32 	%f324, %f322, %f318, %f323;
	selp.f32 	%f325, 0fBEFFFFFF, 0fBE2AAAA8, %p80;
	fma.rn.f32 	%f326, %f324, %f318, %f325;
	fma.rn.f32 	%f327, %f326, %f320, %f319;
	and.b32  	%r460, %r631, 2;
	setp.eq.s32 	%p81, %r460, 0;
	mov.f32 	%f328, 0f00000000;
	sub.f32 	%f329, %f328, %f327;
	selp.f32 	%f330, %f327, %f329, %p81;
	mul.f32 	%f331, %f67, %f330;
	sub.f32 	%f78, %f66, %f331;
	ld.global.f32 	%f79, [%rd4+1280];
	add.f32 	%f332, %f18, %f10;
	mul.f32 	%f80, %f332, 0f40C90FD8;
	mul.f32 	%f333, %f80, 0f3F22F983;
	cvt.rni.s32.f32 	%r639, %f333;
	cvt.rn.f32.s32 	%f334, %r639;
	fma.rn.f32 	%f335, %f334, 0fBFC90FDA, %f80;
	fma.rn.f32 	%f336, %f334, 0fB3A22168, %f335;
	fma.rn.f32 	%f461, %f334, 0fA7C234C5, %f336;
	abs.f32 	%f82, %f80;
	setp.ltu.f32 	%p82, %f82, 0f47CE4780;
	mov.u32 	%r635, %r639;
	mov.f32 	%f460, %f461;
	@%p82 bra 	$L__BB0_91;
	setp.eq.f32 	%p83, %f82, 0f7F800000;
	@%p83 bra 	$L__BB0_90;
	mov.b32 	%r140, %f80;
	shl.b32 	%r462, %r140, 8;
	or.b32  	%r141, %r462, -2147483648;
	mov.b64 	%rd258, 0;
	mov.b32 	%r632, 0;
$L__BB0_86:
	.pragma "nounroll";
	mul.wide.u32 	%rd175, %r632, 4;
	mov.u64 	%rd176, __cudart_i2opi_f;
	add.s64 	%rd177, %rd176, %rd175;
	ld.global.nc.u32 	%r463, [%rd177];
	mad.wide.u32 	%rd178, %r463, %r141, %rd258;
	shr.u64 	%rd258, %rd178, 32;
	add.s64 	%rd179, %rd2, %rd175;
	st.local.u32 	[%rd179], %rd178;
	add.s32 	%r632, %r632, 1;
	setp.ne.s32 	%p84, %r632, 6;
	@%p84 bra 	$L__BB0_86;
	shr.u32 	%r464, %r140, 23;
	st.local.u32 	[%rd2+24], %rd258;
	and.b32  	%r144, %r464, 31;
	and.b32  	%r465, %r464, 224;
	add.s32 	%r466, %r465, -128;
	shr.u32 	%r467, %r466, 5;
	mul.wide.u32 	%rd180, %r467, 4;
	sub.s64 	%rd41, %rd2, %rd180;
	ld.local.u32 	%r633, [%rd41+24];
	ld.local.u32 	%r634, [%rd41+20];
	setp.eq.s32 	%p85, %r144, 0;
	@%p85 bra 	$L__BB0_89;
	shf.l.wrap.b32 	%r633, %r634, %r633, %r144;
	ld.local.u32 	%r468, [%rd41+16];
	shf.l.wrap.b32 	%r634, %r468, %r634, %r144;
$L__BB0_89:
	shr.u32 	%r469, %r633, 30;
	shf.l.wrap.b32 	%r470, %r634, %r633, 2;
	shl.b32 	%r471, %r634, 2;
	shr.u32 	%r472, %r470, 31;
	add.s32 	%r473, %r472, %r469;
	neg.s32 	%r474, %r473;
	setp.lt.s32 	%p86, %r140, 0;
	selp.b32 	%r635, %r474, %r473, %p86;
	xor.b32  	%r475, %r470, %r140;
	shr.s32 	%r476, %r470, 31;
	xor.b32  	%r477, %r476, %r470;
	xor.b32  	%r478, %r476, %r471;
	cvt.u64.u32 	%rd181, %r477;
	shl.b64 	%rd182, %rd181, 32;
	cvt.u64.u32 	%rd183, %r478;
	or.b64  	%rd184, %rd182, %rd183;
	cvt.rn.f64.s64 	%fd21, %rd184;
	mul.f64 	%fd22, %fd21, 0d3BF921FB54442D19;
	cvt.rn.f32.f64 	%f337, %fd22;
	neg.f32 	%f338, %f337;
	setp.lt.s32 	%p87, %r475, 0;
	selp.f32 	%f460, %f338, %f337, %p87;
	bra.uni 	$L__BB0_91;
$L__BB0_90:
	mov.f32 	%f339, 0f00000000;
	mul.rn.f32 	%f460, %f80, %f339;
	mov.b32 	%r635, 0;
$L__BB0_91:
	add.s32 	%r480, %r635, 1;
	mul.rn.f32 	%f340, %f460, %f460;
	and.b32  	%r481, %r635, 1;
	setp.eq.b32 	%p89, %r481, 1;
	selp.f32 	%f341, %f460, 0f3F800000, %p89;
	fma.rn.f32 	%f342, %f340, %f341, 0f00000000;
	fma.rn.f32 	%f343, %f340, 0f37CBAC00, 0fBAB607ED;
	selp.f32 	%f344, 0fB94D4153, %f343, %p89;
	selp.f32 	%f345, 0f3C0885E4, 0f3D2AAABB, %p89;
	fma.rn.f32 	%f346, %f344, %f340, %f345;
	selp.f32 	%f347, 0fBE2AAAA8, 0fBEFFFFFF, %p89;
	fma.rn.f32 	%f348, %f346, %f340, %f347;
	fma.rn.f32 	%f349, %f348, %f342, %f341;
	and.b32  	%r482, %r480, 2;
	setp.eq.s32 	%p90, %r482, 0;
	mov.f32 	%f350, 0f00000000;
	sub.f32 	%f351, %f350, %f349;
	selp.f32 	%f352, %f349, %f351, %p90;
	fma.rn.f32 	%f86, %f79, %f352, %f74;
	@%p82 bra 	$L__BB0_99;
	setp.eq.f32 	%p91, %f82, 0f7F800000;
	@%p91 bra 	$L__BB0_98;
	mov.b32 	%r153, %f80;
	shl.b32 	%r484, %r153, 8;
	or.b32  	%r154, %r484, -2147483648;
	mov.b64 	%rd259, 0;
	mov.b32 	%r636, 0;
$L__BB0_94:
	.pragma "nounroll";
	mul.wide.u32 	%rd186, %r636, 4;
	mov.u64 	%rd187, __cudart_i2opi_f;
	add.s64 	%rd188, %rd187, %rd186;
	ld.global.nc.u32 	%r485, [%rd188];
	mad.wide.u32 	%rd189, %r485, %r154, %rd259;
	shr.u64 	%rd259, %rd189, 32;
	add.s64 	%rd190, %rd1, %rd186;
	st.local.u32 	[%rd190], %rd189;
	add.s32 	%r636, %r636, 1;
	setp.ne.s32 	%p92, %r636, 6;
	@%p92 bra 	$L__BB0_94;
	shr.u32 	%r486, %r153, 23;
	st.local.u32 	[%rd1+24], %rd259;
	and.b32  	%r157, %r486, 31;
	and.b32  	%r487, %r486, 224;
	add.s32 	%r488, %r487, -128;
	shr.u32 	%r489, %r488, 5;
	mul.wide.u32 	%rd191, %r489, 4;
	sub.s64 	%rd44, %rd1, %rd191;
	ld.local.u32 	%r637, [%rd44+24];
	ld.local.u32 	%r638, [%rd44+20];
	setp.eq.s32 	%p93, %r157, 0;
	@%p93 bra 	$L__BB0_97;
	shf.l.wrap.b32 	%r637, %r638, %r637, %r157;
	ld.local.u32 	%r490, [%rd44+16];
	shf.l.wrap.b32 	%r638, %r490, %r638, %r157;
$L__BB0_97:
	shr.u32 	%r491, %r637, 30;
	shf.l.wrap.b32 	%r492, %r638, %r637, 2;
	shl.b32 	%r493, %r638, 2;
	shr.u32 	%r494, %r492, 31;
	add.s32 	%r495, %r494, %r491;
	neg.s32 	%r496, %r495;
	setp.lt.s32 	%p94, %r153, 0;
	selp.b32 	%r639, %r496, %r495, %p94;
	xor.b32  	%r497, %r492, %r153;
	shr.s32 	%r498, %r492, 31;
	xor.b32  	%r499, %r498, %r492;
	xor.b32  	%r500, %r498, %r493;
	cvt.u64.u32 	%rd192, %r499;
	shl.b64 	%rd193, %rd192, 32;
	cvt.u64.u32 	%rd194, %r500;
	or.b64  	%rd195, %rd193, %rd194;
	cvt.rn.f64.s64 	%fd23, %rd195;
	mul.f64 	%fd24, %fd23, 0d3BF921FB54442D19;
	cvt.rn.f32.f64 	%f353, %fd24;
	neg.f32 	%f354, %f353;
	setp.lt.s32 	%p95, %r497, 0;
	selp.f32 	%f461, %f354, %f353, %p95;
	bra.uni 	$L__BB0_99;
$L__BB0_98:
	mov.f32 	%f355, 0f00000000;
	mul.rn.f32 	%f461, %f80, %f355;
	mov.b32 	%r639, 0;
$L__BB0_99:
	mul.rn.f32 	%f356, %f461, %f461;
	and.b32  	%r502, %r639, 1;
	setp.eq.b32 	%p96, %r502, 1;
	selp.f32 	%f357, 0f3F800000, %f461, %p96;
	fma.rn.f32 	%f358, %f356, %f357, 0f00000000;
	fma.rn.f32 	%f359, %f356, 0f37CBAC00, 0fBAB607ED;
	selp.f32 	%f360, %f359, 0fB94D4153, %p96;
	selp.f32 	%f361, 0f3D2AAABB, 0f3C0885E4, %p96;
	fma.rn.f32 	%f362, %f360, %f356, %f361;
	selp.f32 	%f363, 0fBEFFFFFF, 0fBE2AAAA8, %p96;
	fma.rn.f32 	%f364, %f362, %f356, %f363;
	fma.rn.f32 	%f365, %f364, %f358, %f357;
	and.b32  	%r503, %r639, 2;
	setp.eq.s32 	%p97, %r503, 0;
	mov.f32 	%f366, 0f00000000;
	sub.f32 	%f367, %f366, %f365;
	selp.f32 	%f368, %f365, %f367, %p97;
	mul.f32 	%f369, %f79, %f368;
	sub.f32 	%f90, %f78, %f369;
	ld.global.f32 	%f91, [%rd4+1536];
	add.f32 	%f370, %f18, %f11;
	mul.f32 	%f92, %f370, 0f40C90FD8;
	mul.f32 	%f371, %f92, 0f3F22F983;
	cvt.rni.s32.f32 	%r647, %f371;
	cvt.rn.f32.s32 	%f372, %r647;
	fma.rn.f32 	%f373, %f372, 0fBFC90FDA, %f92;
	fma.rn.f32 	%f374, %f372, 0fB3A22168, %f373;
	fma.rn.f32 	%f463, %f372, 0fA7C234C5, %f374;
	abs.f32 	%f94, %f92;
	setp.ltu.f32 	%p98, %f94, 0f47CE4780;
	mov.u32 	%r643, %r647;
	mov.f32 	%f462, %f463;
	@%p98 bra 	$L__BB0_107;
	setp.eq.f32 	%p99, %f94, 0f7F800000;
	@%p99 bra 	$L__BB0_106;
	mov.b32 	%r167, %f92;
	shl.b32 	%r505, %r167, 8;
	or.b32  	%r168, %r505, -2147483648;
	mov.b64 	%rd260, 0;
	mov.b32 	%r640, 0;
$L__BB0_102:
	.pragma "nounroll";
	mul.wide.u32 	%rd197, %r640, 4;
	mov.u64 	%rd198, __cudart_i2opi_f;
	add.s64 	%rd199, %rd198, %rd197;
	ld.global.nc.u32 	%r506, [%rd199];
	mad.wide.u32 	%rd200, %r506, %r168, %rd260;
	shr.u64 	%rd260, %rd200, 32;
	add.s64 	%rd201, %rd2, %rd197;
	st.local.u32 	[%rd201], %rd200;
	add.s32 	%r640, %r640, 1;
	setp.ne.s32 	%p100, %r640, 6;
	@%p100 bra 	$L__BB0_102;
	shr.u32 	%r507, %r167, 23;
	st.local.u32 	[%rd2+24], %rd260;
	and.b32  	%r171, %r507, 31;
	and.b32  	%r508, %r507, 224;
	add.s32 	%r509, %r508, -128;
	shr.u32 	%r510, %r509, 5;
	mul.wide.u32 	%rd202, %r510, 4;
	sub.s64 	%rd47, %rd2, %rd202;
	ld.local.u32 	%r641, [%rd47+24];
	ld.local.u32 	%r642, [%rd47+20];
	setp.eq.s32 	%p101, %r171, 0;
	@%p101 bra 	$L__BB0_105;
	shf.l.wrap.b32 	%r641, %r642, %r641, %r171;
	ld.local.u32 	%r511, [%rd47+16];
	shf.l.wrap.b32 	%r642, %r511, %r642, %r171;
$L__BB0_105:
	shr.u32 	%r512, %r641, 30;
	shf.l.wrap.b32 	%r513, %r642, %r641, 2;
	shl.b32 	%r514, %r642, 2;
	shr.u32 	%r515, %r513, 31;
	add.s32 	%r516, %r515, %r512;
	neg.s32 	%r517, %r516;
	setp.lt.s32 	%p102, %r167, 0;
	selp.b32 	%r643, %r517, %r516, %p102;
	xor.b32  	%r518, %r513, %r167;
	shr.s32 	%r519, %r513, 31;
	xor.b32  	%r520, %r519, %r513;
	xor.b32  	%r521, %r519, %r514;
	cvt.u64.u32 	%rd203, %r520;
	shl.b64 	%rd204, %rd203, 32;
	cvt.u64.u32 	%rd205, %r521;
	or.b64  	%rd206, %rd204, %rd205;
	cvt.rn.f64.s64 	%fd25, %rd206;
	mul.f64 	%fd26, %fd25, 0d3BF921FB54442D19;
	cvt.rn.f32.f64 	%f375, %fd26;
	neg.f32 	%f376, %f375;
	setp.lt.s32 	%p103, %r518, 0;
	selp.f32 	%f462, %f376, %f375, %p103;
	bra.uni 	$L__BB0_107;
$L__BB0_106:
	mov.f32 	%f377, 0f00000000;
	mul.rn.f32 	%f462, %f92, %f377;
	mov.b32 	%r643, 0;
$L__BB0_107:
	add.s32 	%r523, %r643, 1;
	mul.rn.f32 	%f378, %f462, %f462;
	and.b32  	%r524, %r643, 1;
	setp.eq.b32 	%p105, %r524, 1;
	selp.f32 	%f379, %f462, 0f3F800000, %p105;
	fma.rn.f32 	%f380, %f378, %f379, 0f00000000;
	fma.rn.f32 	%f381, %f378, 0f37CBAC00, 0fBAB607ED;
	selp.f32 	%f382, 0fB94D4153, %f381, %p105;
	selp.f32 	%f383, 0f3C0885E4, 0f3D2AAABB, %p105;
	fma.rn.f32 	%f384, %f382, %f378, %f383;
	selp.f32 	%f385, 0fBE2AAAA8, 0fBEFFFFFF, %p105;
	fma.rn.f32 	%f386, %f384, %f378, %f385;
	fma.rn.f32 	%f387, %f386, %f380, %f379;
	and.b32  	%r525, %r523, 2;
	setp.eq.s32 	%p106, %r525, 0;
	mov.f32 	%f388, 0f00000000;
	sub.f32 	%f389, %f388, %f387;
	selp.f32 	%f390, %f387, %f389, %p106;
	fma.rn.f32 	%f98, %f91, %f390, %f86;
	@%p98 bra 	$L__BB0_115;
	setp.eq.f32 	%p107, %f94, 0f7F800000;
	@%p107 bra 	$L__BB0_114;
	mov.b32 	%r180, %f92;
	shl.b32 	%r527, %r180, 8;
	or.b32  	%r181, %r527, -2147483648;
	mov.b64 	%rd261, 0;
	mov.b32 	%r644, 0;
$L__BB0_110:
	.pragma "nounroll";
	mul.wide.u32 	%rd208, %r644, 4;
	mov.u64 	%rd209, __cudart_i2opi_f;
	add.s64 	%rd210, %rd209, %rd208;
	ld.global.nc.u32 	%r528, [%rd210];
	mad.wide.u32 	%rd211, %r528, %r181, %rd261;
	shr.u64 	%rd261, %rd211, 32;
	add.s64 	%rd212, %rd1, %rd208;
	st.local.u32 	[%rd212], %rd211;
	add.s32 	%r644, %r644, 1;
	setp.ne.s32 	%p108, %r644, 6;
	@%p108 bra 	$L__BB0_110;
	shr.u32 	%r529, %r180, 23;
	st.local.u32 	[%rd1+24], %rd261;
	and.b32  	%r184, %r529, 31;
	and.b32  	%r530, %r529, 224;
	add.s32 	%r531, %r530, -128;
	shr.u32 	%r532, %r531, 5;
	mul.wide.u32 	%rd213, %r532, 4;
	sub.s64 	%rd50, %rd1, %rd213;
	ld.local.u32 	%r645, [%rd50+24];
	ld.local.u32 	%r646, [%rd50+20];
	setp.eq.s32 	%p109, %r184, 0;
	@%p109 bra 	$L__BB0_113;
	shf.l.wrap.b32 	%r645, %r646, %r645, %r184;
	ld.local.u32 	%r533, [%rd50+16];
	shf.l.wrap.b32 	%r646, %r533, %r646, %r184;
$L__BB0_113:
	shr.u32 	%r534, %r645, 30;
	shf.l.wrap.b32 	%r535, %r646, %r645, 2;
	shl.b32 	%r536, %r646, 2;
	shr.u32 	%r537, %r535, 31;
	add.s32 	%r538, %r537, %r534;
	neg.s32 	%r539, %r538;
	setp.lt.s32 	%p110, %r180, 0;
	selp.b32 	%r647, %r539, %r538, %p110;
	xor.b32  	%r540, %r535, %r180;
	shr.s32 	%r541, %r535, 31;
	xor.b32  	%r542, %r541, %r535;
	xor.b32  	%r543, %r541, %r536;
	cvt.u64.u32 	%rd214, %r542;
	shl.b64 	%rd215, %rd214, 32;
	cvt.u64.u32 	%rd216, %r543;
	or.b64  	%rd217, %rd215, %rd216;
	cvt.rn.f64.s64 	%fd27, %rd217;
	mul.f64 	%fd28, %fd27, 0d3BF921FB54442D19;
	cvt.rn.f32.f64 	%f391, %fd28;
	neg.f32 	%f392, %f391;
	setp.lt.s32 	%p111, %r540, 0;
	selp.f32 	%f463, %f392, %f391, %p111;
	bra.uni 	$L__BB0_115;
$L__BB0_114:
	mov.f32 	%f393, 0f00000000;
	mul.rn.f32 	%f463, %f92, %f393;
	mov.b32 	%r647, 0;
$L__BB0_115:
	mul.rn.f32 	%f394, %f463, %f463;
	and.b32  	%r545, %r647, 1;
	setp.eq.b32 	%p112, %r545, 1;
	selp.f32 	%f395, 0f3F800000, %f463, %p112;
	fma.rn.f32 	%f396, %f394, %f395, 0f00000000;
	fma.rn.f32 	%f397, %f394, 0f37CBAC00, 0fBAB607ED;
	selp.f32 	%f398, %f397, 0fB94D4153, %p112;
	selp.f32 	%f399, 0f3D2AAABB, 0f3C0885E4, %p112;
	fma.rn.f32 	%f400, %f398, %f394, %f399;
	selp.f32 	%f401, 0fBEFFFFFF, 0fBE2AAAA8, %p112;
	fma.rn.f32 	%f402, %f400, %f394, %f401;
	fma.rn.f32 	%f403, %f402, %f396, %f395;
	and.b32  	%r546, %r647, 2;
	setp.eq.s32 	%p113, %r546, 0;
	mov.f32 	%f404, 0f00000000;
	sub.f32 	%f405, %f404, %f403;
	selp.f32 	%f406, %f403, %f405, %p113;
	mul.f32 	%f407, %f91, %f406;
	sub.f32 	%f102, %f90, %f407;
	ld.global.f32 	%f103, [%rd4+1792];
	add.f32 	%f408, %f18, %f12;
	mul.f32 	%f104, %f408, 0f40C90FD8;
	mul.f32 	%f409, %f104, 0f3F22F983;
	cvt.rni.s32.f32 	%r655, %f409;
	cvt.rn.f32.s32 	%f410, %r655;
	fma.rn.f32 	%f411, %f410, 0fBFC90FDA, %f104;
	fma.rn.f32 	%f412, %f410, 0fB3A22168, %f411;
	fma.rn.f32 	%f465, %f410, 0fA7C234C5, %f412;
	abs.f32 	%f106, %f104;
	setp.ltu.f32 	%p114, %f106, 0f47CE4780;
	mov.u32 	%r651, %r655;
	mov.f32 	%f464, %f465;
	@%p114 bra 	$L__BB0_123;
	setp.eq.f32 	%p115, %f106, 0f7F800000;
	@%p115 bra 	$L__BB0_122;
	mov.b32 	%r194, %f104;
	shl.b32 	%r548, %r194, 8;
	or.b32  	%r195, %r548, -2147483648;
	mov.b64 	%rd262, 0;
	mov.b32 	%r648, 0;
$L__BB0_118:
	.pragma "nounroll";
	mul.wide.u32 	%rd219, %r648, 4;
	mov.u64 	%rd220, __cudart_i2opi_f;
	add.s64 	%rd221, %rd220, %rd219;
	ld.global.nc.u32 	%r549, [%rd221];
	mad.wide.u32 	%rd222, %r549, %r195, %rd262;
	shr.u64 	%rd262, %rd222, 32;
	add.s64 	%rd223, %rd2, %rd219;
	st.local.u32 	[%rd223], %rd222;
	add.s32 	%r648, %r648, 1;
	setp.ne.s32 	%p116, %r648, 6;
	@%p116 bra 	$L__BB0_118;
	shr.u32 	%r550, %r194, 23;
	st.local.u32 	[%rd2+24], %rd262;
	and.b32  	%r198, %r550, 31;
	and.b32  	%r551, %r550, 224;
	add.s32 	%r552, %r551, -128;
	shr.u32 	%r553, %r552, 5;
	mul.wide.u32 	%rd224, %r553, 4;
	sub.s64 	%rd53, %rd2, %rd224;
	ld.local.u32 	%r649, [%rd53+24];
	ld.local.u32 	%r650, [%rd53+20];
	setp.eq.s32 	%p117, %r198, 0;
	@%p117 bra 	$L__BB0_121;
	shf.l.wrap.b32 	%r649, %r650, %r649, %r198;
	ld.local.u32 	%r554, [%rd53+16];
	shf.l.wrap.b32 	%r650, %r554, %r650, %r198;
$L__BB0_121:
	shr.u32 	%r555, %r649, 30;
	shf.l.wrap.b32 	%r556, %r650, %r649, 2;
	shl.b32 	%r557, %r650, 2;
	shr.u32 	%r558, %r556, 31;
	add.s32 	%r559, %r558, %r555;
	neg.s32 	%r560, %r559;
	setp.lt.s32 	%p118, %r194, 0;
	selp.b32 	%r651, %r560, %r559, %p118;
	xor.b32  	%r561, %r556, %r194;
	shr.s32 	%r562, %r556, 31;
	xor.b32  	%r563, %r562, %r556;
	xor.b32  	%r564, %r562, %r557;
	cvt.u64.u32 	%rd225, %r563;
	shl.b64 	%rd226, %rd225, 32;
	cvt.u64.u32 	%rd227, %r564;
	or.b64  	%rd228, %rd226, %rd227;
	cvt.rn.f64.s64 	%fd29, %rd228;
	mul.f64 	%fd30, %fd29, 0d3BF921FB54442D19;
	cvt.rn.f32.f64 	%f413, %fd30;
	neg.f32 	%f414, %f413;
	setp.lt.s32 	%p119, %r561, 0;
	selp.f32 	%f464, %f414, %f413, %p119;
	bra.uni 	$L__BB0_123;
$L__BB0_122:
	mov.f32 	%f415, 0f00000000;
	mul.rn.f32 	%f464, %f104, %f415;
	mov.b32 	%r651, 0;
$L__BB0_123:
	add.s32 	%r566, %r651, 1;
	mul.rn.f32 	%f416, %f464, %f464;
	and.b32  	%r567, %r651, 1;
	setp.eq.b32 	%p121, %r567, 1;
	selp.f32 	%f417, %f464, 0f3F800000, %p121;
	fma.rn.f32 	%f418, %f416, %f417, 0f00000000;
	fma.rn.f32 	%f419, %f416, 0f37CBAC00, 0fBAB607ED;
	selp.f32 	%f420, 0fB94D4153, %f419, %p121;
	selp.f32 	%f421, 0f3C0885E4, 0f3D2AAABB, %p121;
	fma.rn.f32 	%f422, %f420, %f416, %f421;
	selp.f32 	%f423, 0fBE2AAAA8, 0fBEFFFFFF, %p121;
	fma.rn.f32 	%f424, %f422, %f416, %f423;
	fma.rn.f32 	%f425, %f424, %f418, %f417;
	and.b32  	%r568, %r566, 2;
	setp.eq.s32 	%p122, %r568, 0;
	mov.f32 	%f426, 0f00000000;
	sub.f32 	%f427, %f426, %f425;
	selp.f32 	%f428, %f425, %f427, %p122;
	fma.rn.f32 	%f449, %f103, %f428, %f98;
	@%p114 bra 	$L__BB0_131;
	setp.eq.f32 	%p123, %f106, 0f7F800000;
	@%p123 bra 	$L__BB0_130;
	mov.b32 	%r207, %f104;
	shl.b32 	%r570, %r207, 8;
	or.b32  	%r208, %r570, -2147483648;
	mov.b64 	%rd263, 0;
	mov.b32 	%r652, 0;
$L__BB0_126:
	.pragma "nounroll";
	mul.wide.u32 	%rd230, %r652, 4;
	mov.u64 	%rd231, __cudart_i2opi_f;
	add.s64 	%rd232, %rd231, %rd230;
	ld.global.nc.u32 	%r571, [%rd232];
	mad.wide.u32 	%rd233, %r571, %r208, %rd263;
	shr.u64 	%rd263, %rd233, 32;
	add.s64 	%rd234, %rd1, %rd230;
	st.local.u32 	[%rd234], %rd233;
	add.s32 	%r652, %r652, 1;
	setp.ne.s32 	%p124, %r652, 6;
	@%p124 bra 	$L__BB0_126;
	shr.u32 	%r572, %r207, 23;
	st.local.u32 	[%rd1+24], %rd263;
	and.b32  	%r211, %r572, 31;
	and.b32  	%r573, %r572, 224;
	add.s32 	%r574, %r573, -128;
	shr.u32 	%r575, %r574, 5;
	mul.wide.u32 	%rd235, %r575, 4;
	sub.s64 	%rd56, %rd1, %rd235;
	ld.local.u32 	%r653, [%rd56+24];
	ld.local.u32 	%r654, [%rd56+20];
	setp.eq.s32 	%p125, %r211, 0;
	@%p125 bra 	$L__BB0_129;
	shf.l.wrap.b32 	%r653, %r654, %r653, %r211;
	ld.local.u32 	%r576, [%rd56+16];
	shf.l.wrap.b32 	%r654, %r576, %r654, %r211;
$L__BB0_129:
	shr.u32 	%r577, %r653, 30;
	shf.l.wrap.b32 	%r578, %r654, %r653, 2;
	shl.b32 	%r579, %r654, 2;
	shr.u32 	%r580, %r578, 31;
	add.s32 	%r581, %r580, %r577;
	neg.s32 	%r582, %r581;
	setp.lt.s32 	%p126, %r207, 0;
	selp.b32 	%r655, %r582, %r581, %p126;
	xor.b32  	%r583, %r578, %r207;
	shr.s32 	%r584, %r578, 31;
	xor.b32  	%r585, %r584, %r578;
	xor.b32  	%r586, %r584, %r579;
	cvt.u64.u32 	%rd236, %r585;
	shl.b64 	%rd237, %rd236, 32;
	cvt.u64.u32 	%rd238, %r586;
	or.b64  	%rd239, %rd237, %rd238;
	cvt.rn.f64.s64 	%fd31, %rd239;
	mul.f64 	%fd32, %fd31, 0d3BF921FB54442D19;
	cvt.rn.f32.f64 	%f429, %fd32;
	neg.f32 	%f430, %f429;
	setp.lt.s32 	%p127, %r583, 0;
	selp.f32 	%f465, %f430, %f429, %p127;
	bra.uni 	$L__BB0_131;
$L__BB0_130:
	mov.f32 	%f431, 0f00000000;
	mul.rn.f32 	%f465, %f104, %f431;
	mov.b32 	%r655, 0;
$L__BB0_131:
	mul.rn.f32 	%f432, %f465, %f465;
	and.b32  	%r588, %r655, 1;
	setp.eq.b32 	%p128, %r588, 1;
	selp.f32 	%f433, 0f3F800000, %f465, %p128;
	fma.rn.f32 	%f434, %f432, %f433, 0f00000000;
	fma.rn.f32 	%f435, %f432, 0f37CBAC00, 0fBAB607ED;
	selp.f32 	%f436, %f435, 0fB94D4153, %p128;
	selp.f32 	%f437, 0f3D2AAABB, 0f3C0885E4, %p128;
	fma.rn.f32 	%f438, %f436, %f432, %f437;
	selp.f32 	%f439, 0fBEFFFFFF, 0fBE2AAAA8, %p128;
	fma.rn.f32 	%f440, %f438, %f432, %f439;
	fma.rn.f32 	%f441, %f440, %f434, %f433;
	and.b32  	%r589, %r655, 2;
	setp.eq.s32 	%p129, %r589, 0;
	mov.f32 	%f442, 0f00000000;
	sub.f32 	%f443, %f442, %f441;
	selp.f32 	%f444, %f441, %f443, %p129;
	mul.f32 	%f445, %f103, %f444;
	sub.f32 	%f448, %f102, %f445;
	add.s32 	%r591, %r591, 1;
	setp.ne.s32 	%p130, %r591, 8;
	@%p130 bra 	$L__BB0_3;
	add.s32 	%r590, %r590, 1;
	setp.ne.s32 	%p131, %r590, 8;
	@%p131 bra 	$L__BB0_2;
$L__BB0_133:
	ld.param.u64 	%rd245, [_Z2FTPfS_S_S_iiiiiii_param_2];
	cvta.to.global.u64 	%rd240, %rd245;
	cvta.to.global.u64 	%rd241, %rd60;
	mul.wide.s32 	%rd242, %r1, 4;
	add.s64 	%rd243, %rd240, %rd242;
	st.global.f32 	[%rd243], %f449;
	add.s64 	%rd244, %rd241, %rd242;
	st.global.f32 	[%rd244], %f448;
	ret;

}


// ===== COMPILED SASS (sm_100) =====

	.target	sm_100

	.elftype	@"ET_EXEC"


//--------------------- .note.nv.tkinfo           --------------------------
	.section	.note.nv.tkinfo,"",@"SHT_NOTE"
	.sectionflags	@"SHF_NOTE_NV_TKINFO"
	.tkinfo
        /*0018*/ 	.word	0x00000002
        /*0030*/ 	.string	""
        /*0030*/ 	.string	"ptxas"
        /*0030*/ 	.string	"Cuda compilation tools, release 13.0, V13.0.88"
        /*0030*/ 	.string	"Build cuda_13.0.r13.0/compiler.36424714_0"
        /*0030*/ 	.string	"-arch sm_100 -m 64 "



//--------------------- .note.nv.cuinfo           --------------------------
	.section	.note.nv.cuinfo,"",@"SHT_NOTE"
	.sectionflags	@"SHF_NOTE_NV_CUINFO"
        /*0018*/ 	.short	0x0002
        /*001a*/ 	.short	0x0064
        /*001c*/ 	.short	0x0082
	.zero		2


//--------------------- .nv.info                  --------------------------
	.section	.nv.info,"",@"SHT_CUDA_INFO"
	.align	4


	//----- nvinfo : EIATTR_REGCOUNT
	.align		4
        /*0000*/ 	.byte	0x04, 0x2f
        /*0002*/ 	.short	(.L_2 - .L_1)
	.align		4
.L_1:
        /*0004*/ 	.word	index@(_Z2FTPfS_S_S_iiiiiii)
        /*0008*/ 	.word	0x00000028


	//----- nvinfo : EIATTR_FRAME_SIZE
	.align		4
.L_2:
        /*000c*/ 	.byte	0x04, 0x11
        /*000e*/ 	.short	(.L_4 - .L_3)
	.align		4
.L_3:
        /*0010*/ 	.word	index@($__internal_0_$__cuda_sm3x_div_rn_noftz_f32_slowpath)
        /*0014*/ 	.word	0x00000020


	//----- nvinfo : EIATTR_FRAME_SIZE
	.align		4
.L_4:
        /*0018*/ 	.byte	0x04, 0x11
        /*001a*/ 	.short	(.L_6 - .L_5)
	.align		4
.L_5:
        /*001c*/ 	.word	index@(_Z2FTPfS_S_S_iiiiiii)
        /*0020*/ 	.word	0x00000020


	//----- nvinfo : EIATTR_MIN_STACK_SIZE
	.align		4
.L_6:
        /*0024*/ 	.byte	0x04, 0x12
        /*0026*/ 	.short	(.L_8 - .L_7)
	.align		4
.L_7:
        /*0028*/ 	.word	index@(_Z2FTPfS_S_S_iiiiiii)
        /*002c*/ 	.word	0x00000020
.L_8:


//--------------------- .nv.compat                --------------------------
	.section	.nv.compat,"",@"SHT_CUDA_COMPAT_INFO"
	.align	4
        /*0000*/ 	.byte	0x02, 0x09, 0x00, 0x00, 0x02, 0x02, 0x01, 0x00, 0x02, 0x05, 0x05, 0x00, 0x03, 0x07, 0x01, 0x01
        /*0010*/ 	.byte	0x02, 0x03, 0x00, 0x00, 0x02, 0x06, 0x01, 0x00, 0x04, 0x0b, 0x08, 0x00, 0x01, 0x00, 0x00, 0x00
        /*0020*/ 	.byte	0x00, 0x00, 0x00, 0x00


//--------------------- .nv.info._Z2FTPfS_S_S_iiiiiii --------------------------
	.section	.nv.info._Z2FTPfS_S_S_iiiiiii,"",@"SHT_CUDA_INFO"
	.sectionflags	@""
	.align	4


	//----- nvinfo : EIATTR_CUDA_API_VERSION
	.align		4
        /*0000*/ 	.byte	0x04, 0x37
        /*0002*/ 	.short	(.L_10 - .L_9)
.L_9:
        /*0004*/ 	.word	0x00000082


	//----- nvinfo : EIATTR_KPARAM_INFO
	.align		4
.L_10:
        /*0008*/ 	.byte	0x04, 0x17
        /*000a*/ 	.short	(.L_12 - .L_11)
.L_11:
        /*000c*/ 	.word	0x00000000
        /*0010*/ 	.short	0x000a
        /*0012*/ 	.short	0x0038
        /*0014*/ 	.byte	0x00, 0xf0, 0x11, 0x00


	//----- nvinfo : EIATTR_KPARAM_INFO
	.align		4
.L_12:
        /*0018*/ 	.byte	0x04, 0x17
        /*001a*/ 	.short	(.L_14 - .L_13)
.L_13:
        /*001c*/ 	.word	0x00000000
        /*0020*/ 	.short	0x0009
        /*0022*/ 	.short	0x0034
        /*0024*/ 	.byte	0x00, 0xf0, 0x11, 0x00


	//----- nvinfo : EIATTR_KPARAM_INFO
	.align		4
.L_14:
        /*0028*/ 	.byte	0x04, 0x17
        /*002a*/ 	.short	(.L_16 - .L_15)
.L_15:
        /*002c*/ 	.word	0x00000000
        /*0030*/ 	.short	0x0008
        /*0032*/ 	.short	0x0030
        /*0034*/ 	.byte	0x00, 0xf0, 0x11, 0x00


	//----- nvinfo : EIATTR_KPARAM_INFO
	.align		4
.L_16:
        /*0038*/ 	.byte	0x04, 0x17
        /*003a*/ 	.short	(.L_18 - .L_17)
.L_17:
        /*003c*/ 	.word	0x00000000
        /*0040*/ 	.short	0x0007
        /*0042*/ 	.short	0x002c
        /*0044*/ 	.byte	0x00, 0xf0, 0x11, 0x00


	//----- nvinfo : EIATTR_KPARAM_INFO
	.align		4
.L_18:
        /*0048*/ 	.byte	0x04, 0x17
        /*004a*/ 	.short	(.L_20 - .L_19)
.L_19:
        /*004c*/ 	.word	0x00000000
        /*0050*/ 	.short	0x0006
        /*0052*/ 	.short	0x0028
        /*0054*/ 	.byte	0x00, 0xf0, 0x11, 0x00


	//----- nvinfo : EIATTR_KPARAM_INFO
	.align		4
.L_20:
        /*0058*/ 	.byte	0x04, 0x17
        /*005a*/ 	.short	(.L_22 - .L_21)
.L_21:
        /*005c*/ 	.word	0x00000000
        /*0060*/ 	.short	0x0005
        /*0062*/ 	.short	0x0024
        /*0064*/ 	.byte	0x00, 0xf0, 0x11, 0x00


	//----- nvinfo : EIATTR_KPARAM_INFO
	.align		4
.L_22:
        /*0068*/ 	.byte	0x04, 0x17
        /*006a*/ 	.short	(.L_24 - .L_23)
.L_23:
        /*006c*/ 	.word	0x00000000
        /*0070*/ 	.short	0x0004
        /*0072*/ 	.short	0x0020
        /*0074*/ 	.byte	0x00, 0xf0, 0x11, 0x00


	//----- nvinfo : EIATTR_KPARAM_INFO
	.align		4
.L_24:
        /*0078*/ 	.byte	0x04, 0x17
        /*007a*/ 	.short	(.L_26 - .L_25)
.L_25:
        /*007c*/ 	.word	0x00000000
        /*0080*/ 	.short	0x0003
        /*0082*/ 	.short	0x0018
        /*0084*/ 	.byte	0x00, 0xf5, 0x21, 0x00


	//----- nvinfo : EIATTR_KPARAM_INFO
	.align		4
.L_26:
        /*0088*/ 	.byte	0x04, 0x17
        /*008a*/ 	.short	(.L_28 - .L_27)
.L_27:
        /*008c*/ 	.word	0x00000000
        /*0090*/ 	.short	0x0002
        /*0092*/ 	.short	0x0010
        /*0094*/ 	.byte	0x00, 0xf5, 0x21, 0x00


	//----- nvinfo : EIATTR_KPARAM_INFO
	.align		4
.L_28:
        /*0098*/ 	.byte	0x04, 0x17
        /*009a*/ 	.short	(.L_30 - .L_29)
.L_29:
        /*009c*/ 	.word	0x00000000
        /*00a0*/ 	.short	0x0001
        /*00a2*/ 	.short	0x0008
        /*00a4*/ 	.byte	0x00, 0xf5, 0x21, 0x00


	//----- nvinfo : EIATTR_KPARAM_INFO
	.align		4
.L_30:
        /*00a8*/ 	.byte	0x04, 0x17
        /*00aa*/ 	.short	(.L_32 - .L_31)
.L_31:
        /*00ac*/ 	.word	0x00000000
        /*00b0*/ 	.short	0x0000
        /*00b2*/ 	.short	0x0000
        /*00b4*/ 	.byte	0x00, 0xf5, 0x21, 0x00


	//----- nvinfo : EIATTR_SPARSE_MMA_MASK
	.align		4
.L_32:
        /*00b8*/ 	.byte	0x03, 0x50
        /*00ba*/ 	.short	0x0000


	//----- nvinfo : EIATTR_MAXREG_COUNT
	.align		4
        /*00bc*/ 	.byte	0x03, 0x1b
        /*00be*/ 	.short	0x00ff


	//----- nvinfo : EIATTR_MERCURY_ISA_VERSION
	.align		4
        /*00c0*/ 	.byte	0x03, 0x5f
        /*00c2*/ 	.short	0x0101


	//----- nvinfo : EIATTR_VRC_CTA_INIT_COUNT
	.align		4
        /*00c4*/ 	.byte	0x02, 0x4a
	.zero		1
	.zero		1


	//----- nvinfo : EIATTR_EXIT_INSTR_OFFSETS
	.align		4
        /*00c8*/ 	.byte	0x04, 0x1c
        /*00ca*/ 	.short	(.L_34 - .L_33)


	//   ....[0]....
.L_33:
        /*00cc*/ 	.word	0x00005a60


	//----- nvinfo : EIATTR_CRS_STACK_SIZE
	.align		4
.L_34:
        /*00d0*/ 	.byte	0x04, 0x1e
        /*00d2*/ 	.short	(.L_36 - .L_35)
.L_35:
        /*00d4*/ 	.word	0x00000000


	//----- nvinfo : EIATTR_CBANK_PARAM_SIZE
	.align		4
.L_36:
        /*00d8*/ 	.byte	0x03, 0x19
        /*00da*/ 	.short	0x003c


	//----- nvinfo : EIATTR_PARAM_CBANK
	.align		4
        /*00dc*/ 	.byte	0x04, 0x0a
        /*00de*/ 	.short	(.L_38 - .L_37)
	.align		4
.L_37:
        /*00e0*/ 	.word	index@(.nv.constant0._Z2FTPfS_S_S_iiiiiii)
        /*00e4*/ 	.short	0x0380
        /*00e6*/ 	.short	0x003c


	//----- nvinfo : EIATTR_SW_WAR
	.align		4
.L_38:
        /*00e8*/ 	.byte	0x04, 0x36
        /*00ea*/ 	.short	(.L_40 - .L_39)
.L_39:
        /*00ec*/ 	.word	0x00000008
.L_40:


//--------------------- .nv.callgraph             --------------------------
	.section	.nv.callgraph,"",@"SHT_CUDA_CALLGRAPH"
	.align	4
	.sectionentsize	8
	.align		4
        /*0000*/ 	.word	0x00000000
	.align		4
        /*0004*/ 	.word	0xffffffff
	.align		4
        /*0008*/ 	.word	0x00000000
	.align		4
        /*000c*/ 	.word	0xfffffffe
	.align		4
        /*0010*/ 	.word	0x00000000
	.align		4
        /*0014*/ 	.word	0xfffffffd
	.align		4
        /*0018*/ 	.word	0x00000000
	.align		4
        /*001c*/ 	.word	0xfffffffc


//--------------------- .nv.constant4             --------------------------
	.section	.nv.constant4,"a",@progbits
	.align	8
	.align		8
.nv.constant4:
        /*0000*/ 	.dword	__cudart_i2opi_f


//--------------------- .text._Z2FTPfS_S_S_iiiiiii --------------------------
	.section	.text._Z2FTPfS_S_S_iiiiiii,"ax",@progbits
	.align	128
        .global         _Z2FTPfS_S_S_iiiiiii
        .type           _Z2FTPfS_S_S_iiiiiii,@function
        .size           _Z2FTPfS_S_S_iiiiiii,(.L_x_98 - _Z2FTPfS_S_S_iiiiiii)
        .other          _Z2FTPfS_S_S_iiiiiii,@"STO_CUDA_ENTRY STV_DEFAULT"
_Z2FTPfS_S_S_iiiiiii:
.text._Z2FTPfS_S_S_iiiiiii:
[----:B------:R-:W0:Y:S01]  /*0000*/  LDC R1, c[0x0][0x37c] ;  /* 0x0000df00ff017b82 */ /* 0x000e220000000800 */
[----:B------:R-:W1:Y:S01]  /*0010*/  S2R R0, SR_CTAID.X ;  /* 0x0000000000007919 */ /* 0x000e620000002500 */
[----:B------:R-:W1:Y:S01]  /*0020*/  LDCU UR4, c[0x0][0x360] ;  /* 0x00006c00ff0477ac */ /* 0x000e620008000800 */
[----:B------:R-:W-:Y:S01]  /*0030*/  BSSY.RECONVERGENT B0, `(.L_x_0) ;  /* 0x000059c000007945 */ /* 0x000fe20003800200 */
[----:B0-----:R-:W-:Y:S01]  /*0040*/  VIADD R1, R1, 0xffffffe0 ;  /* 0xffffffe001017836 */ /* 0x001fe20000000000 */
[----:B------:R-:W1:Y:S01]  /*0050*/  S2R R3, SR_TID.X ;  /* 0x0000000000037919 */ /* 0x000e620000002100 */
[----:B------:R-:W0:Y:S01]  /*0060*/  LDCU UR5, c[0x0][0x3ac] ;  /* 0x00007580ff0577ac */ /* 0x000e220008000800 */
[----:B------:R-:W-:Y:S02]  /*0070*/  IMAD.MOV.U32 R27, RZ, RZ, RZ ;  /* 0x000000ffff1b7224 */ /* 0x000fe400078e00ff */
[----:B------:R-:W-:Y:S01]  /*0080*/  IMAD.MOV.U32 R31, RZ, RZ, RZ ;  /* 0x000000ffff1f7224 */ /* 0x000fe200078e00ff */
[----:B------:R-:W2:Y:S01]  /*0090*/  LDCU.64 UR6, c[0x0][0x358] ;  /* 0x00006b00ff0677ac */ /* 0x000ea20008000a00 */
[----:B-1----:R-:W-:-:S05]  /*00a0*/  IMAD R0, R0, UR4, R3 ;  /* 0x0000000400007c24 */ /* 0x002fca000f8e0203 */
[----:B0-----:R-:W-:-:S13]  /*00b0*/  ISETP.GE.AND P0, PT, R0, UR5, PT ;  /* 0x0000000500007c0c */ /* 0x001fda000bf06270 */
[----:B--2---:R-:W-:Y:S05]  /*00c0*/  @P0 BRA `(.L_x_1) ;  /* 0x0000005800480947 */ /* 0x004fea0003800000 */
[----:B------:R-:W0:Y:S01]  /*00d0*/  LDC.64 R6, c[0x0][0x388] ;  /* 0x0000e200ff067b82 */ /* 0x000e220000000a00 */
[----:B------:R-:W-:Y:S01]  /*00e0*/  IMAD R3, R0, 0x3, RZ ;  /* 0x0000000300037824 */ /* 0x000fe200078e02ff */
[----:B------:R-:W1:Y:S03]  /*00f0*/  LDCU UR4, c[0x0][0x3a8] ;  /* 0x00007500ff0477ac */ /* 0x000e660008000800 */
[----:B0-----:R-:W-:-:S05]  /*0100*/  IMAD.WIDE R6, R3, 0x4, R6 ;  /* 0x0000000403067825 */ /* 0x001fca00078e0206 */
[----:B------:R-:W2:Y:S01]  /*0110*/  LDG.E R13, desc[UR6][R6.64+0x8] ;  /* 0x00000806060d7981 */ /* 0x000ea2000c1e1900 */
[----:B-1----:R-:W-:Y:S01]  /*0120*/  I2FP.F32.S32 R15, UR4 ;  /* 0x00000004000f7c45 */ /* 0x002fe20008201400 */
[----:B------:R-:W0:Y:S02]  /*0130*/  LDCU UR4, c[0x0][0x3b8] ;  /* 0x00007700ff0477ac */ /* 0x000e240008000800 */
[----:B------:R-:W5:Y:S01]  /*0140*/  LDG.E R4, desc[UR6][R6.64] ;  /* 0x0000000606047981 */ /* 0x000f62000c1e1900 */
[----:B------:R-:W1:Y:S01]  /*0150*/  MUFU.RCP R8, R15 ;  /* 0x0000000f00087308 */ /* 0x000e620000001000 */
[----:B------:R-:W-:Y:S02]  /*0160*/  BSSY.RECONVERGENT B3, `(.L_x_2) ;  /* 0x000000f000037945 */ /* 0x000fe40003800200 */
[----:B------:R3:W5:Y:S01]  /*0170*/  LDG.E R5, desc[UR6][R6.64+0x4] ;  /* 0x0000040606057981 */ /* 0x000762000c1e1900 */
[----:B0-----:R-:W-:Y:S01]  /*0180*/  I2FP.F32.S32 R2, UR4 ;  /* 0x0000000400027c45 */ /* 0x001fe20008201400 */
[----:B-1----:R-:W-:-:S04]  /*0190*/  FFMA R3, -R15, R8, 1 ;  /* 0x3f8000000f037423 */ /* 0x002fc80000000108 */
[----:B------:R-:W-:Y:S01]  /*01a0*/  FFMA R3, R8, R3, R8 ;  /* 0x0000000308037223 */ /* 0x000fe20000000008 */
[----:B--2---:R-:W-:-:S04]  /*01b0*/  FMUL R2, R13, R2 ;  /* 0x000000020d027220 */ /* 0x004fc80000400000 */
[----:B------:R-:W0:Y:S01]  /*01c0*/  FCHK P0, R2, R15 ;  /* 0x0000000f02007302 */ /* 0x000e220000000000 */
[----:B------:R-:W-:-:S04]  /*01d0*/  FFMA R8, R2, R3, RZ ;  /* 0x0000000302087223 */ /* 0x000fc800000000ff */
[----:B---3--:R-:W-:-:S04]  /*01e0*/  FFMA R6, -R15, R8, R2 ;  /* 0x000000080f067223 */ /* 0x008fc80000000102 */
[----:B------:R-:W-:Y:S01]  /*01f0*/  FFMA R6, R3, R6, R8 ;  /* 0x0000000603067223 */ /* 0x000fe20000000008 */
[----:B0-----:R-:W-:Y:S06]  /*0200*/  @!P0 BRA `(.L_x_3) ;  /* 0x0000000000108947 */ /* 0x001fec0003800000 */
[----:B------:R-:W-:Y:S01]  /*0210*/  IMAD.MOV.U32 R3, RZ, RZ, R15 ;  /* 0x000000ffff037224 */ /* 0x000fe200078e000f */
[----:B------:R-:W-:-:S07]  /*0220*/  MOV R18, 0x240 ;  /* 0x0000024000127802 */ /* 0x000fce0000000f00 */
[----:B-----5:R-:W-:Y:S05]  /*0230*/  CALL.REL.NOINC `($__internal_0_$__cuda_sm3x_div_rn_noftz_f32_slowpath) ;  /* 0x00000058000c7944 */ /* 0x020fea0003c00000 */
[----:B------:R-:W-:-:S07]  /*0240*/  IMAD.MOV.U32 R6, RZ, RZ, R20 ;  /* 0x000000ffff067224 */ /* 0x000fce00078e0014 */
.L_x_3:
[----:B------:R-:W-:Y:S05]  /*0250*/  BSYNC.RECONVERGENT B3 ;  /* 0x0000000000037941 */ /* 0x000fea0003800200 */
.L_x_2:
[----:B------:R-:W0:Y:S01]  /*0260*/  LDCU UR4, c[0x0][0x3b8] ;  /* 0x00007700ff0477ac */ /* 0x000e220008000800 */
[----:B------:R-:W1:Y:S01]  /*0270*/  MUFU.RCP R8, R15 ;  /* 0x0000000f00087308 */ /* 0x000e620000001000 */
[----:B------:R-:W-:Y:S01]  /*0280*/  BSSY.RECONVERGENT B3, `(.L_x_4) ;  /* 0x000000f000037945 */ /* 0x000fe20003800200 */
[----:B0-----:R-:W-:Y:S01]  /*0290*/  UIADD3 UR4, UPT, UPT, UR4, 0x1, URZ ;  /* 0x0000000104047890 */ /* 0x001fe2000fffe0ff */
[----:B-1----:R-:W-:-:S04]  /*02a0*/  FFMA R7, -R15, R8, 1 ;  /* 0x3f8000000f077423 */ /* 0x002fc80000000108 */
[----:B------:R-:W-:Y:S01]  /*02b0*/  FFMA R7, R8, R7, R8 ;  /* 0x0000000708077223 */ /* 0x000fe20000000008 */
[----:B------:R-:W-:-:S05]  /*02c0*/  I2FP.F32.S32 R2, UR4 ;  /* 0x0000000400027c45 */ /* 0x000fca0008201400 */
[----:B------:R-:W-:-:S04]  /*02d0*/  FMUL R2, R13, R2 ;  /* 0x000000020d027220 */ /* 0x000fc80000400000 */
[----:B------:R-:W0:Y:S01]  /*02e0*/  FCHK P0, R2, R15 ;  /* 0x0000000f02007302 */ /* 0x000e220000000000 */
[----:B------:R-:W-:-:S04]  /*02f0*/  FFMA R8, R7, R2, RZ ;  /* 0x0000000207087223 */ /* 0x000fc800000000ff */
[----:B------:R-:W-:-:S04]  /*0300*/  FFMA R3, -R15, R8, R2 ;  /* 0x000000080f037223 */ /* 0x000fc80000000102 */
[----:B------:R-:W-:Y:S01]  /*0310*/  FFMA R7, R7, R3, R8 ;  /* 0x0000000307077223 */ /* 0x000fe20000000008 */
[----:B0-----:R-:W-:Y:S06]  /*0320*/  @!P0 BRA `(.L_x_5) ;  /* 0x0000000000108947 */ /* 0x001fec0003800000 */
[----:B------:R-:W-:Y:S01]  /*0330*/  IMAD.MOV.U32 R3, RZ, RZ, R15 ;  /* 0x000000ffff037224 */ /* 0x000fe200078e000f */
[----:B------:R-:W-:-:S07]  /*0340*/  MOV R18, 0x360 ;  /* 0x0000036000127802 */ /* 0x000fce0000000f00 */
[----:B-----5:R-:W-:Y:S05]  /*0350*/  CALL.REL.NOINC `($__internal_0_$__cuda_sm3x_div_rn_noftz_f32_slowpath) ;  /* 0x0000005400c47944 */ /* 0x020fea0003c00000 */
[----:B------:R-:W-:-:S07]  /*0360*/  IMAD.MOV.U32 R7, RZ, RZ, R20 ;  /* 0x000000ffff077224 */ /* 0x000fce00078e0014 */
.L_x_5:
[----:B------:R-:W-:Y:S05]  /*0370*/  BSYNC.RECONVERGENT B3 ;  /* 0x0000000000037941 */ /* 0x000fea0003800200 */
.L_x_4:
        /* <DEDUP_REMOVED lines=17> */
.L_x_7:
[----:B------:R-:W-:Y:S05]  /*0490*/  BSYNC.RECONVERGENT B3 ;  /* 0x0000000000037941 */ /* 0x000fea0003800200 */
.L_x_6:
        /* <DEDUP_REMOVED lines=17> */
.L_x_9:
[----:B------:R-:W-:Y:S05]  /*05b0*/  BSYNC.RECONVERGENT B3 ;  /* 0x0000000000037941 */ /* 0x000fea0003800200 */
.L_x_8:
        /* <DEDUP_REMOVED lines=17> */
.L_x_11:
[----:B------:R-:W-:Y:S05]  /*06d0*/  BSYNC.RECONVERGENT B3 ;  /* 0x0000000000037941 */ /* 0x000fea0003800200 */
.L_x_10:
        /* <DEDUP_REMOVED lines=17> */
.L_x_13:
[----:B------:R-:W-:Y:S05]  /*07f0*/  BSYNC.RECONVERGENT B3 ;  /* 0x0000000000037941 */ /* 0x000fea0003800200 */
.L_x_12:
        /* <DEDUP_REMOVED lines=17> */
.L_x_15:
[----:B------:R-:W-:Y:S05]  /*0910*/  BSYNC.RECONVERGENT B3 ;  /* 0x0000000000037941 */ /* 0x000fea0003800200 */
.L_x_14:
[----:B------:R-:W0:Y:S01]  /*0920*/  LDCU UR4, c[0x0][0x3b8] ;  /* 0x00007700ff0477ac */ /* 0x000e220008000800 */
[----:B------:R-:W1:Y:S01]  /*0930*/  MUFU.RCP R14, R15 ;  /* 0x0000000f000e7308 */ /* 0x000e620000001000 */
[----:B------:R-:W-:Y:S01]  /*0940*/  BSSY.RECONVERGENT B3, `(.L_x_16) ;  /* 0x000000f000037945 */ /* 0x000fe20003800200 */
[----:B0-----:R-:W-:Y:S01]  /*0950*/  UIADD3 UR4, UPT, UPT, UR4, 0x7, URZ ;  /* 0x0000000704047890 */ /* 0x001fe2000fffe0ff */
[----:B-1----:R-:W-:-:S05]  /*0960*/  FFMA R3, -R15, R14, 1 ;  /* 0x3f8000000f037423 */ /* 0x002fca000000010e */
[----:B------:R-:W-:-:S05]  /*0970*/  I2FP.F32.S32 R2, UR4 ;  /* 0x0000000400027c45 */ /* 0x000fca0008201400 */
[----:B------:R-:W-:Y:S01]  /*0980*/  FMUL R2, R13, R2 ;  /* 0x000000020d027220 */ /* 0x000fe20000400000 */
[----:B------:R-:W-:-:S03]  /*0990*/  FFMA R13, R14, R3, R14 ;  /* 0x000000030e0d7223 */ /* 0x000fc6000000000e */
        /* <DEDUP_REMOVED lines=9> */
.L_x_17:
[----:B------:R-:W-:Y:S05]  /*0a30*/  BSYNC.RECONVERGENT B3 ;  /* 0x0000000000037941 */ /* 0x000fea0003800200 */
.L_x_16:
[----:B------:R-:W0:Y:S01]  /*0a40*/  LDCU.64 UR4, c[0x0][0x3a0] ;  /* 0x00007400ff0477ac */ /* 0x000e220008000a00 */
[----:B------:R-:W-:Y:S02]  /*0a50*/  IMAD.MOV.U32 R14, RZ, RZ, RZ ;  /* 0x000000ffff0e7224 */ /* 0x000fe400078e00ff */
[----:B------:R-:W-:Y:S02]  /*0a60*/  IMAD.MOV.U32 R31, RZ, RZ, RZ ;  /* 0x000000ffff1f7224 */ /* 0x000fe400078e00ff */
[----:B------:R-:W-:Y:S01]  /*0a70*/  IMAD.MOV.U32 R27, RZ, RZ, RZ ;  /* 0x000000ffff1b7224 */ /* 0x000fe200078e00ff */
[----:B0-----:R-:W-:Y:S02]  /*0a80*/  I2FP.F32.S32 R15, UR4 ;  /* 0x00000004000f7c45 */ /* 0x001fe40008201400 */
[----:B------:R-:W-:-:S07]  /*0a90*/  I2FP.F32.S32 R16, UR5 ;  /* 0x0000000500107c45 */ /* 0x000fce0008201400 */
.L_x_85:
[----:B------:R-:W0:Y:S01]  /*0aa0*/  LDCU UR4, c[0x0][0x3b0] ;  /* 0x00007600ff0477ac */ /* 0x000e220008000800 */
[----:B------:R-:W1:Y:S01]  /*0ab0*/  MUFU.RCP R18, R15 ;  /* 0x0000000f00127308 */ /* 0x000e620000001000 */
[----:B------:R-:W-:Y:S01]  /*0ac0*/  BSSY.RECONVERGENT B3, `(.L_x_18) ;  /* 0x000000f000037945 */ /* 0x000fe20003800200 */
[----:B0-----:R-:W-:Y:S02]  /*0ad0*/  VIADD R2, R14, UR4 ;  /* 0x000000040e027c36 */ /* 0x001fe40008000000 */
[----:B-1----:R-:W-:-:S03]  /*0ae0*/  FFMA R17, R18, -R15, 1 ;  /* 0x3f80000012117423 */ /* 0x002fc6000000080f */
[----:B------:R-:W-:Y:S01]  /*0af0*/  I2FP.F32.S32 R3, R2 ;  /* 0x0000000200037245 */ /* 0x000fe20000201400 */
[----:B------:R-:W-:-:S04]  /*0b00*/  FFMA R17, R18, R17, R18 ;  /* 0x0000001112117223 */ /* 0x000fc80000000012 */
[----:B-----5:R-:W-:-:S04]  /*0b10*/  FMUL R2, R4, R3 ;  /* 0x0000000304027220 */ /* 0x020fc80000400000 */
[----:B------:R-:W0:Y:S01]  /*0b20*/  FCHK P0, R2, R15 ;  /* 0x0000000f02007302 */ /* 0x000e220000000000 */
[----:B------:R-:W-:-:S04]  /*0b30*/  FFMA R18, R2, R17, RZ ;  /* 0x0000001102127223 */ /* 0x000fc800000000ff */
[----:B------:R-:W-:-:S04]  /*0b40*/  FFMA R3, R18, -R15, R2 ;  /* 0x8000000f12037223 */ /* 0x000fc80000000002 */
[----:B------:R-:W-:Y:S01]  /*0b50*/  FFMA R17, R17, R3, R18 ;  /* 0x0000000311117223 */ /* 0x000fe20000000012 */
[----:B0-----:R-:W-:Y:S06]  /*0b60*/  @!P0 BRA `(.L_x_19) ;  /* 0x0000000000108947 */ /* 0x001fec0003800000 */
[----:B------:R-:W-:Y:S01]  /*0b70*/  IMAD.MOV.U32 R3, RZ, RZ, R15 ;  /* 0x000000ffff037224 */ /* 0x000fe200078e000f */
[----:B------:R-:W-:-:S07]  /*0b80*/  MOV R18, 0xba0 ;  /* 0x00000ba000127802 */ /* 0x000fce0000000f00 */
[----:B------:R-:W-:Y:S05]  /*0b90*/  CALL.REL.NOINC `($__internal_0_$__cuda_sm3x_div_rn_noftz_f32_slowpath) ;  /* 0x0000004c00b47944 */ /* 0x000fea0003c00000 */
[----:B------:R-:W-:-:S07]  /*0ba0*/  IMAD.MOV.U32 R17, RZ, RZ, R20 ;  /* 0x000000ffff117224 */ /* 0x000fce00078e0014 */
.L_x_19:
[----:B------:R-:W-:Y:S05]  /*0bb0*/  BSYNC.RECONVERGENT B3 ;  /* 0x0000000000037941 */ /* 0x000fea0003800200 */
.L_x_18:
[----:B------:R-:W-:-:S07]  /*0bc0*/  IMAD.MOV.U32 R19, RZ, RZ, RZ ;  /* 0x000000ffff137224 */ /* 0x000fce00078e00ff */
.L_x_84:
[----:B------:R-:W0:Y:S01]  /*0bd0*/  LDCU UR4, c[0x0][0x3b4] ;  /* 0x00007680ff0477ac */ /* 0x000e220008000800 */
[----:B------:R-:W1:Y:S01]  /*0be0*/  MUFU.RCP R3, R16 ;  /* 0x0000001000037308 */ /* 0x000e620000001000 */
[----:B------:R-:W-:Y:S01]  /*0bf0*/  BSSY.RECONVERGENT B3, `(.L_x_20) ;  /* 0x0000010000037945 */ /* 0x000fe20003800200 */
[C---:B------:R-:W-:Y:S02]  /*0c00*/  IMAD R23, R19.reuse, 0x8, R14 ;  /* 0x0000000813177824 */ /* 0x040fe400078e020e */
[----:B0-----:R-:W-:Y:S02]  /*0c10*/  VIADD R2, R19, UR4 ;  /* 0x0000000413027c36 */ /* 0x001fe40008000000 */
[----:B-1----:R-:W-:-:S03]  /*0c20*/  FFMA R18, R3, -R16, 1 ;  /* 0x3f80000003127423 */ /* 0x002fc60000000810 */
[----:B------:R-:W-:Y:S01]  /*0c30*/  I2FP.F32.S32 R2, R2 ;  /* 0x0000000200027245 */ /* 0x000fe20000201400 */
[----:B------:R-:W-:-:S04]  /*0c40*/  FFMA R3, R3, R18, R3 ;  /* 0x0000001203037223 */ /* 0x000fc80000000003 */
[----:B------:R-:W-:-:S04]  /*0c50*/  FMUL R2, R5, R2 ;  /* 0x0000000205027220 */ /* 0x000fc80000400000 */
        /* <DEDUP_REMOVED lines=9> */
.L_x_21:
[----:B------:R-:W-:Y:S05]  /*0cf0*/  BSYNC.RECONVERGENT B3 ;  /* 0x0000000000037941 */ /* 0x000fea0003800200 */
.L_x_20:
[----:B------:R-:W0:Y:S02]  /*0d00*/  LDC.64 R20, c[0x0][0x380] ;  /* 0x0000e000ff147b82 */ /* 0x000e240000000a00 */
[----:B0-----:R-:W-:-:S05]  /*0d10*/  IMAD.WIDE.U32 R20, R23, 0x4, R20 ;  /* 0x0000000417147825 */ /* 0x001fca00078e0014 */
[----:B------:R0:W5:Y:S01]  /*0d20*/  LDG.E R32, desc[UR6][R20.64] ;  /* 0x0000000614207981 */ /* 0x000162000c1e1900 */
[----:B------:R-:W-:Y:S01]  /*0d30*/  FADD R18, R18, R17 ;  /* 0x0000001112127221 */ /* 0x000fe20000000000 */
[----:B------:R-:W-:Y:S03]  /*0d40*/  BSSY.RECONVERGENT B1, `(.L_x_22) ;  /* 0x0000044000017945 */ /* 0x000fe60003800200 */
[----:B------:R-:W-:-:S04]  /*0d50*/  FADD R28, R18, R6 ;  /* 0x00000006121c7221 */ /* 0x000fc80000000000 */
[----:B------:R-:W-:-:S04]  /*0d60*/  FMUL R28, R28, 6.283184051513671875 ;  /* 0x40c90fd81c1c7820 */ /* 0x000fc80000400000 */
[C---:B------:R-:W-:Y:S01]  /*0d70*/  FMUL R3, R28.reuse, 0.63661974668502807617 ;  /* 0x3f22f9831c037820 */ /* 0x040fe20000400000 */
[----:B------:R-:W-:-:S03]  /*0d80*/  FSETP.GE.AND P0, PT, |R28|, 105615, PT ;  /* 0x47ce47801c00780b */ /* 0x000fc60003f06200 */
[----:B------:R-:W1:Y:S02]  /*0d90*/  F2I.NTZ R25, R3 ;  /* 0x0000000300197305 */ /* 0x000e640000203100 */
[----:B-1----:R-:W-:Y:S01]  /*0da0*/  I2FP.F32.S32 R29, R25 ;  /* 0x00000019001d7245 */ /* 0x002fe20000201400 */
[----:B------:R-:W-:-:S04]  /*0db0*/  IMAD.MOV.U32 R33, RZ, RZ, R25 ;  /* 0x000000ffff217224 */ /* 0x000fc800078e0019 */
[----:B------:R-:W-:-:S04]  /*0dc0*/  FFMA R2, R29, -1.5707962512969970703, R28 ;  /* 0xbfc90fda1d027823 */ /* 0x000fc8000000001c */
[----:B------:R-:W-:-:S04]  /*0dd0*/  FFMA R2, R29, -7.5497894158615963534e-08, R2 ;  /* 0xb3a221681d027823 */ /* 0x000fc80000000002 */
[----:B------:R-:W-:-:S04]  /*0de0*/  FFMA R29, R29, -5.3903029534742383927e-15, R2 ;  /* 0xa7c234c51d1d7823 */ /* 0x000fc80000000002 */
[----:B------:R-:W-:Y:S01]  /*0df0*/  IMAD.MOV.U32 R2, RZ, RZ, R29 ;  /* 0x000000ffff027224 */ /* 0x000fe200078e001d */
[----:B0-----:R-:W-:Y:S06]  /*0e00*/  @!P0 BRA `(.L_x_23) ;  /* 0x0000000000dc8947 */ /* 0x001fec0003800000 */
[----:B------:R-:W-:-:S13]  /*0e10*/  FSETP.NEU.AND P1, PT, |R28|, +INF , PT ;  /* 0x7f8000001c00780b */ /* 0x000fda0003f2d200 */
[----:B------:R-:W-:Y:S01]  /*0e20*/  @!P1 FMUL R2, RZ, R28 ;  /* 0x0000001cff029220 */ /* 0x000fe20000400000 */
[----:B------:R-:W-:Y:S01]  /*0e30*/  @!P1 IMAD.MOV.U32 R25, RZ, RZ, RZ ;  /* 0x000000ffff199224 */ /* 0x000fe200078e00ff */
[----:B------:R-:W-:Y:S06]  /*0e40*/  @!P1 BRA `(.L_x_23) ;  /* 0x0000000000cc9947 */ /* 0x000fec0003800000 */
[----:B------:R-:W-:Y:S01]  /*0e50*/  IMAD.SHL.U32 R2, R28, 0x100, RZ ;  /* 0x000001001c027824 */ /* 0x000fe200078e00ff */
[----:B------:R-:W0:Y:S01]  /*0e60*/  LDCU.64 UR8, c[0x4][URZ] ;  /* 0x01000000ff0877ac */ /* 0x000e220008000a00 */
[----:B------:R-:W-:Y:S02]  /*0e70*/  IMAD.MOV.U32 R26, RZ, RZ, RZ ;  /* 0x000000ffff1a7224 */ /* 0x000fe400078e00ff */
[----:B------:R-:W-:Y:S01]  /*0e80*/  IMAD.MOV.U32 R24, RZ, RZ, R1 ;  /* 0x000000ffff187224 */ /* 0x000fe200078e0001 */
[----:B------:R-:W-:Y:S01]  /*0e90*/  LOP3.LUT R35, R2, 0x80000000, RZ, 0xfc, !PT ;  /* 0x8000000002237812 */ /* 0x000fe200078efcff */
[----:B------:R-:W-:Y:S01]  /*0ea0*/  UMOV UR5, URZ ;  /* 0x000000ff00057c82 */ /* 0x000fe20008000000 */
[----:B------:R-:W-:-:S05]  /*0eb0*/  UMOV UR4, URZ ;  /* 0x000000ff00047c82 */ /* 0x000fca0008000000 */
.L_x_24:
[----:B0-----:R-:W-:Y:S02]  /*0ec0*/  IMAD.U32 R2, RZ, RZ, UR8 ;  /* 0x00000008ff027e24 */ /* 0x001fe4000f8e00ff */
[----:B------:R-:W-:-:S05]  /*0ed0*/  IMAD.U32 R3, RZ, RZ, UR9 ;  /* 0x00000009ff037e24 */ /* 0x000fca000f8e00ff */
[----:B------:R-:W2:Y:S01]  /*0ee0*/  LDG.E.CONSTANT R2, desc[UR6][R2.64] ;  /* 0x0000000602027981 */ /* 0x000ea2000c1e9900 */
[----:B------:R-:W-:Y:S02]  /*0ef0*/  UIADD3 UR8, UP0, UPT, UR8, 0x4, URZ ;  /* 0x0000000408087890 */ /* 0x000fe4000ff1e0ff */
[----:B------:R-:W-:Y:S02]  /*0f00*/  UIADD3 UR4, UPT, UPT, UR4, 0x1, URZ ;  /* 0x0000000104047890 */ /* 0x000fe4000fffe0ff */
[----:B------:R-:W-:Y:S02]  /*0f10*/  UIADD3.X UR9, UPT, UPT, URZ, UR9, URZ, UP0, !UPT ;  /* 0x00000009ff097290 */ /* 0x000fe400087fe4ff */
[----:B------:R-:W-:Y:S01]  /*0f20*/  UISETP.NE.AND UP0, UPT, UR4, 0x6, UPT ;  /* 0x000000060400788c */ /* 0x000fe2000bf05270 */
[----:B--2---:R-:W-:-:S03]  /*0f30*/  IMAD.WIDE.U32 R22, R2, R35, RZ ;  /* 0x0000002302167225 */ /* 0x004fc600078e00ff */
[----:B------:R-:W-:-:S04]  /*0f40*/  IADD3 R25, P1, PT, R22, R26, RZ ;  /* 0x0000001a16197210 */ /* 0x000fc80007f3e0ff */
[----:B------:R-:W-:Y:S01]  /*0f50*/  IADD3.X R26, PT, PT, R23, UR5, RZ, P1, !PT ;  /* 0x00000005171a7c10 */ /* 0x000fe20008ffe4ff */
[----:B------:R0:W-:Y:S02]  /*0f60*/  STL [R24], R25 ;  /* 0x0000001918007387 */ /* 0x0001e40000100800 */
[----:B0-----:R-:W-:Y:S01]  /*0f70*/  VIADD R24, R24, 0x4 ;  /* 0x0000000418187836 */ /* 0x001fe20000000000 */
[----:B------:R-:W-:Y:S06]  /*0f80*/  BRA.U UP0, `(.L_x_24) ;  /* 0xfffffffd00cc7547 */ /* 0x000fec000b83ffff */
[----:B------:R-:W-:Y:S01]  /*0f90*/  SHF.R.U32.HI R22, RZ, 0x17, R28 ;  /* 0x00000017ff167819 */ /* 0x000fe2000001161c */
[----:B------:R0:W-:Y:S03]  /*0fa0*/  STL [R1+0x18], R26 ;  /* 0x0000181a01007387 */ /* 0x0001e60000100800 */
[C---:B------:R-:W-:Y:S02]  /*0fb0*/  LOP3.LUT R2, R22.reuse, 0xe0, RZ, 0xc0, !PT ;  /* 0x000000e016027812 */ /* 0x040fe400078ec0ff */
[----:B------:R-:W-:-:S03]  /*0fc0*/  LOP3.LUT P1, RZ, R22, 0x1f, RZ, 0xc0, !PT ;  /* 0x0000001f16ff7812 */ /* 0x000fc6000782c0ff */
[----:B------:R-:W-:-:S05]  /*0fd0*/  VIADD R2, R2, 0xffffff80 ;  /* 0xffffff8002027836 */ /* 0x000fca0000000000 */
[----:B------:R-:W-:-:S05]  /*0fe0*/  SHF.R.U32.HI R2, RZ, 0x5, R2 ;  /* 0x00000005ff027819 */ /* 0x000fca0000011602 */
[----:B------:R-:W-:-:S05]  /*0ff0*/  IMAD R23, R2, -0x4, R1 ;  /* 0xfffffffc02177824 */ /* 0x000fca00078e0201 */
[----:B------:R-:W2:Y:S04]  /*1000*/  LDL R24, [R23+0x18] ;  /* 0x0000180017187983 */ /* 0x000ea80000100800 */
[----:B------:R-:W2:Y:S04]  /*1010*/  LDL R3, [R23+0x14] ;  /* 0x0000140017037983 */ /* 0x000ea80000100800 */
[----:B------:R-:W3:Y:S01]  /*1020*/  @P1 LDL R2, [R23+0x10] ;  /* 0x0000100017021983 */ /* 0x000ee20000100800 */
[----:B------:R-:W-:Y:S01]  /*1030*/  LOP3.LUT R22, R22, 0x1f, RZ, 0xc0, !PT ;  /* 0x0000001f16167812 */ /* 0x000fe200078ec0ff */
[----:B------:R-:W-:Y:S01]  /*1040*/  UMOV UR4, 0x54442d19 ;  /* 0x54442d1900047882 */ /* 0x000fe20000000000 */
[----:B------:R-:W-:-:S02]  /*1050*/  UMOV UR5, 0x3bf921fb ;  /* 0x3bf921fb00057882 */ /* 0x000fc40000000000 */
[-C--:B--2---:R-:W-:Y:S02]  /*1060*/  @P1 SHF.L.W.U32.HI R24, R3, R22.reuse, R24 ;  /* 0x0000001603181219 */ /* 0x084fe40000010e18 */
[----:B---3--:R-:W-:Y:S02]  /*1070*/  @P1 SHF.L.W.U32.HI R3, R2, R22, R3 ;  /* 0x0000001602031219 */ /* 0x008fe40000010e03 */
[----:B------:R-:W-:Y:S02]  /*1080*/  ISETP.GE.AND P1, PT, R28, RZ, PT ;  /* 0x000000ff1c00720c */ /* 0x000fe40003f26270 */
[C-C-:B------:R-:W-:Y:S01]  /*1090*/  SHF.L.W.U32.HI R25, R3.reuse, 0x2, R24.reuse ;  /* 0x0000000203197819 */ /* 0x140fe20000010e18 */
[----:B------:R-:W-:Y:S01]  /*10a0*/  IMAD.SHL.U32 R3, R3, 0x4, RZ ;  /* 0x0000000403037824 */ /* 0x000fe200078e00ff */
[----:B------:R-:W-:Y:S02]  /*10b0*/  SHF.R.U32.HI R24, RZ, 0x1e, R24 ;  /* 0x0000001eff187819 */ /* 0x000fe40000011618 */
[----:B------:R-:W-:-:S02]  /*10c0*/  SHF.R.S32.HI R22, RZ, 0x1f, R25 ;  /* 0x0000001fff167819 */ /* 0x000fc40000011419 */
[C---:B0-----:R-:W-:Y:S02]  /*10d0*/  LOP3.LUT R26, R25.reuse, R28, RZ, 0x3c, !PT ;  /* 0x0000001c191a7212 */ /* 0x041fe400078e3cff */
[C---:B------:R-:W-:Y:S02]  /*10e0*/  LOP3.LUT R2, R22.reuse, R3, RZ, 0x3c, !PT ;  /* 0x0000000316027212 */ /* 0x040fe400078e3cff */
[----:B------:R-:W-:Y:S02]  /*10f0*/  LOP3.LUT R3, R22, R25, RZ, 0x3c, !PT ;  /* 0x0000001916037212 */ /* 0x000fe400078e3cff */
[----:B------:R-:W-:Y:S02]  /*1100*/  LEA.HI R25, R25, R24, RZ, 0x1 ;  /* 0x0000001819197211 */ /* 0x000fe400078f08ff */
[----:B------:R-:W-:Y:S02]  /*1110*/  ISETP.GE.AND P2, PT, R26, RZ, PT ;  /* 0x000000ff1a00720c */ /* 0x000fe40003f46270 */
[----:B------:R-:W0:Y:S01]  /*1120*/  I2F.F64.S64 R2, R2 ;  /* 0x0000000200027312 */ /* 0x000e220000301c00 */
[----:B------:R-:W-:-:S04]  /*1130*/  IMAD.MOV R24, RZ, RZ, -R25 ;  /* 0x000000ffff187224 */ /* 0x000fc800078e0a19 */
[----:B------:R-:W-:Y:S01]  /*1140*/  @!P1 IMAD.MOV.U32 R25, RZ, RZ, R24 ;  /* 0x000000ffff199224 */ /* 0x000fe200078e0018 */
[----:B0-----:R-:W-:-:S10]  /*1150*/  DMUL R22, R2, UR4 ;  /* 0x0000000402167c28 */ /* 0x001fd40008000000 */
[----:B------:R-:W0:Y:S02]  /*1160*/  F2F.F32.F64 R22, R22 ;  /* 0x0000001600167310 */ /* 0x000e240000301000 */
[----:B0-----:R-:W-:-:S07]  /*1170*/  FSEL R2, -R22, R22, !P2 ;  /* 0x0000001616027208 */ /* 0x001fce0005000100 */
.L_x_23:
[----:B------:R-:W-:Y:S05]  /*1180*/  BSYNC.RECONVERGENT B1 ;  /* 0x0000000000017941 */ /* 0x000fea0003800200 */
.L_x_22:
[----:B------:R-:W-:Y:S02]  /*1190*/  IMAD.MOV.U32 R24, RZ, RZ, 0x37cbac00 ;  /* 0x37cbac00ff187424 */ /* 0x000fe400078e00ff */
[----:B------:R-:W-:Y:S01]  /*11a0*/  FMUL R3, R2, R2 ;  /* 0x0000000202037220 */ /* 0x000fe20000400000 */
[C---:B------:R-:W-:Y:S01]  /*11b0*/  LOP3.LUT R26, R25.reuse, 0x1, RZ, 0xc0, !PT ;  /* 0x00000001191a7812 */ /* 0x040fe200078ec0ff */
[----:B------:R-:W-:Y:S01]  /*11c0*/  VIADD R23, R25, 0x1 ;  /* 0x0000000119177836 */ /* 0x000fe20000000000 */
[----:B------:R-:W-:Y:S01]  /*11d0*/  BSSY.RECONVERGENT B1, `(.L_x_25) ;  /* 0x0000044000017945 */ /* 0x000fe20003800200 */
[----:B------:R-:W-:Y:S01]  /*11e0*/  FFMA R22, R3, R24, -0.0013887860113754868507 ;  /* 0xbab607ed03167423 */ /* 0x000fe20000000018 */
[----:B------:R-:W-:Y:S01]  /*11f0*/  IMAD.MOV.U32 R25, RZ, RZ, 0x3c0885e4 ;  /* 0x3c0885e4ff197424 */ /* 0x000fe200078e00ff */
[----:B------:R-:W-:Y:S01]  /*1200*/  ISETP.NE.U32.AND P1, PT, R26, 0x1, PT ;  /* 0x000000011a00780c */ /* 0x000fe20003f25070 */
[----:B------:R-:W-:Y:S01]  /*1210*/  IMAD.MOV.U32 R26, RZ, RZ, 0x3e2aaaa8 ;  /* 0x3e2aaaa8ff1a7424 */ /* 0x000fe200078e00ff */
[----:B------:R-:W-:-:S02]  /*1220*/  LOP3.LUT P2, RZ, R23, 0x2, RZ, 0xc0, !PT ;  /* 0x0000000217ff7812 */ /* 0x000fc4000784c0ff */
[----:B------:R-:W-:Y:S02]  /*1230*/  FSEL R22, R22, -0.00019574658654164522886, P1 ;  /* 0xb94d415316167808 */ /* 0x000fe40000800000 */
[----:B------:R-:W-:Y:S02]  /*1240*/  FSEL R30, R25, 0.041666727513074874878, !P1 ;  /* 0x3d2aaabb191e7808 */ /* 0x000fe40004800000 */
[----:B------:R-:W-:Y:S02]  /*1250*/  FSEL R23, -R26, -0.4999999701976776123, !P1 ;  /* 0xbeffffff1a177808 */ /* 0x000fe40004800100 */
[----:B------:R-:W-:Y:S01]  /*1260*/  FSEL R2, R2, 1, !P1 ;  /* 0x3f80000002027808 */ /* 0x000fe20004800000 */
[----:B------:R-:W-:-:S04]  /*1270*/  FFMA R22, R3, R22, R30 ;  /* 0x0000001603167223 */ /* 0x000fc8000000001e */
[C---:B------:R-:W-:Y:S01]  /*1280*/  FFMA R22, R3.reuse, R22, R23 ;  /* 0x0000001603167223 */ /* 0x040fe20000000017 */
[----:B------:R-:W-:-:S04]  /*1290*/  FFMA R3, R3, R2, RZ ;  /* 0x0000000203037223 */ /* 0x000fc800000000ff */
[----:B------:R-:W-:-:S04]  /*12a0*/  FFMA R2, R3, R22, R2 ;  /* 0x0000001603027223 */ /* 0x000fc80000000002 */
[----:B------:R-:W-:-:S04]  /*12b0*/  @P2 FADD R2, RZ, -R2 ;  /* 0x80000002ff022221 */ /* 0x000fc80000000000 */
[----:B-----5:R-:W-:Y:S01]  /*12c0*/  FFMA R27, R32, R2, R27 ;  /* 0x00000002201b7223 */ /* 0x020fe2000000001b */
[----:B------:R-:W-:Y:S06]  /*12d0*/  @!P0 BRA `(.L_x_26) ;  /* 0x0000000000cc8947 */ /* 0x000fec0003800000 */
[----:B------:R-:W-:-:S13]  /*12e0*/  FSETP.NEU.AND P0, PT, |R28|, +INF , PT ;  /* 0x7f8000001c00780b */ /* 0x000fda0003f0d200 */
[----:B------:R-:W-:Y:S01]  /*12f0*/  @!P0 FMUL R29, RZ, R28 ;  /* 0x0000001cff1d8220 */ /* 0x000fe20000400000 */
[----:B------:R-:W-:Y:S01]  /*1300*/  @!P0 IMAD.MOV.U32 R33, RZ, RZ, RZ ;  /* 0x000000ffff218224 */ /* 0x000fe200078e00ff */
[----:B------:R-:W-:Y:S06]  /*1310*/  @!P0 BRA `(.L_x_26) ;  /* 0x0000000000bc8947 */ /* 0x000fec0003800000 */
[----:B------:R-:W-:Y:S01]  /*1320*/  IMAD.SHL.U32 R29, R28, 0x100, RZ ;  /* 0x000001001c1d7824 */ /* 0x000fe200078e00ff */
[----:B------:R-:W-:Y:S01]  /*1330*/  UMOV UR4, URZ ;  /* 0x000000ff00047c82 */ /* 0x000fe20008000000 */
[----:B------:R-:W-:Y:S02]  /*1340*/  IMAD.MOV.U32 R30, RZ, RZ, RZ ;  /* 0x000000ffff1e7224 */ /* 0x000fe400078e00ff */
[----:B------:R-:W-:Y:S01]  /*1350*/  IMAD.MOV.U32 R33, RZ, RZ, RZ ;  /* 0x000000ffff217224 */ /* 0x000fe200078e00ff */
[----:B------:R-:W-:-:S07]  /*1360*/  LOP3.LUT R29, R29, 0x80000000, RZ, 0xfc, !PT ;  /* 0x800000001d1d7812 */ /* 0x000fce00078efcff */
.L_x_27:
[----:B0-----:R-:W0:Y:S02]  /*1370*/  LDC.64 R2, c[0x4][RZ] ;  /* 0x01000000ff027b82 */ /* 0x001e240000000a00 */
[----:B0-----:R-:W-:-:S05]  /*1380*/  IMAD.WIDE.U32 R22, R33, 0x4, R2 ;  /* 0x0000000421167825 */ /* 0x001fca00078e0002 */
[----:B------:R-:W2:Y:S01]  /*1390*/  LDG.E.CONSTANT R2, desc[UR6][R22.64] ;  /* 0x0000000616027981 */ /* 0x000ea2000c1e9900 */
[C---:B------:R-:W-:Y:S02]  /*13a0*/  IMAD R34, R33.reuse, 0x4, R1 ;  /* 0x0000000421227824 */ /* 0x040fe400078e0201 */
[----:B------:R-:W-:-:S05]  /*13b0*/  VIADD R33, R33, 0x1 ;  /* 0x0000000121217836 */ /* 0x000fca0000000000 */
[----:B------:R-:W-:Y:S01]  /*13c0*/  ISETP.NE.AND P0, PT, R33, 0x6, PT ;  /* 0x000000062100780c */ /* 0x000fe20003f05270 */
[----:B--2---:R-:W-:-:S03]  /*13d0*/  IMAD.WIDE.U32 R2, R2, R29, RZ ;  /* 0x0000001d02027225 */ /* 0x004fc600078e00ff */
[----:B------:R-:W-:-:S04]  /*13e0*/  IADD3 R35, P1, PT, R2, R30, RZ ;  /* 0x0000001e02237210 */ /* 0x000fc80007f3e0ff */
[----:B------:R-:W-:Y:S01]  /*13f0*/  IADD3.X R30, PT, PT, R3, UR4, RZ, P1, !PT ;  /* 0x00000004031e7c10 */ /* 0x000fe20008ffe4ff */
[----:B------:R0:W-:Y:S04]  /*1400*/  STL [R34], R35 ;  /* 0x0000002322007387 */ /* 0x0001e80000100800 */
[----:B------:R-:W-:Y:S05]  /*1410*/  @P0 BRA `(.L_x_27) ;  /* 0xfffffffc00d40947 */ /* 0x000fea000383ffff */
        /* <DEDUP_REMOVED lines=12> */
[----:B------:R-:W-:Y:S01]  /*14e0*/  UMOV UR5, 0x3bf921fb ;  /* 0x3bf921fb00057882 */ /* 0x000fe20000000000 */
[----:B------:R-:W-:-:S02]  /*14f0*/  ISETP.GE.AND P1, PT, R28, RZ, PT ;  /* 0x000000ff1c00720c */ /* 0x000fc40003f26270 */
[-C--:B--2---:R-:W-:Y:S02]  /*1500*/  @P0 SHF.L.W.U32.HI R29, R2, R22.reuse, R29 ;  /* 0x00000016021d0219 */ /* 0x084fe40000010e1d */
[----:B---3--:R-:W-:Y:S02]  /*1510*/  @P0 SHF.L.W.U32.HI R2, R3, R22, R2 ;  /* 0x0000001603020219 */ /* 0x008fe40000010e02 */
[--C-:B-1----:R-:W-:Y:S02]  /*1520*/  SHF.R.U32.HI R30, RZ, 0x1e, R29.reuse ;  /* 0x0000001eff1e7819 */ /* 0x102fe4000001161d */
[C---:B------:R-:W-:Y:S01]  /*1530*/  SHF.L.W.U32.HI R33, R2.reuse, 0x2, R29 ;  /* 0x0000000202217819 */ /* 0x040fe20000010e1d */
[----:B------:R-:W-:-:S03]  /*1540*/  IMAD.SHL.U32 R2, R2, 0x4, RZ ;  /* 0x0000000402027824 */ /* 0x000fc600078e00ff */
[----:B------:R-:W-:Y:S02]  /*1550*/  SHF.R.S32.HI R3, RZ, 0x1f, R33 ;  /* 0x0000001fff037819 */ /* 0x000fe40000011421 */
[----:B------:R-:W-:Y:S02]  /*1560*/  LOP3.LUT R28, R33, R28, RZ, 0x3c, !PT ;  /* 0x0000001c211c7212 */ /* 0x000fe400078e3cff */
[C---:B------:R-:W-:Y:S02]  /*1570*/  LOP3.LUT R2, R3.reuse, R2, RZ, 0x3c, !PT ;  /* 0x0000000203027212 */ /* 0x040fe400078e3cff */
[----:B------:R-:W-:Y:S02]  /*1580*/  LOP3.LUT R3, R3, R33, RZ, 0x3c, !PT ;  /* 0x0000002103037212 */ /* 0x000fe400078e3cff */
[----:B------:R-:W-:Y:S02]  /*1590*/  LEA.HI R33, R33, R30, RZ, 0x1 ;  /* 0x0000001e21217211 */ /* 0x000fe400078f08ff */
[----:B------:R-:W-:-:S02]  /*15a0*/  ISETP.GE.AND P0, PT, R28, RZ, PT ;  /* 0x000000ff1c00720c */ /* 0x000fc40003f06270 */
[----:B------:R-:W1:Y:S01]  /*15b0*/  I2F.F64.S64 R2, R2 ;  /* 0x0000000200027312 */ /* 0x000e620000301c00 */
[----:B------:R-:W-:-:S04]  /*15c0*/  IMAD.MOV R28, RZ, RZ, -R33 ;  /* 0x000000ffff1c7224 */ /* 0x000fc800078e0a21 */
[----:B------:R-:W-:Y:S01]  /*15d0*/  @!P1 IMAD.MOV.U32 R33, RZ, RZ, R28 ;  /* 0x000000ffff219224 */ /* 0x000fe200078e001c */
[----:B-1----:R-:W-:-:S10]  /*15e0*/  DMUL R22, R2, UR4 ;  /* 0x0000000402167c28 */ /* 0x002fd40008000000 */
[----:B------:R-:W1:Y:S02]  /*15f0*/  F2F.F32.F64 R22, R22 ;  /* 0x0000001600167310 */ /* 0x000e640000301000 */
[----:B-1----:R-:W-:-:S07]  /*1600*/  FSEL R29, -R22, R22, !P0 ;  /* 0x00000016161d7208 */ /* 0x002fce0004000100 */
.L_x_26:
[----:B------:R-:W-:Y:S05]  /*1610*/  BSYNC.RECONVERGENT B1 ;  /* 0x0000000000017941 */ /* 0x000fea0003800200 */
.L_x_25:
[----:B------:R1:W5:Y:S01]  /*1620*/  LDG.E R30, desc[UR6][R20.64+0x100] ;  /* 0x00010006141e7981 */ /* 0x000362000c1e1900 */
[----:B------:R-:W-:Y:S01]  /*1630*/  FADD R28, R18, R7 ;  /* 0x00000007121c7221 */ /* 0x000fe20000000000 */
[----:B------:R-:W-:Y:S01]  /*1640*/  FMUL R2, R29, R29 ;  /* 0x0000001d1d027220 */ /* 0x000fe20000400000 */
[----:B------:R-:W-:Y:S01]  /*1650*/  LOP3.LUT R3, R33, 0x1, RZ, 0xc0, !PT ;  /* 0x0000000121037812 */ /* 0x000fe200078ec0ff */
[----:B------:R-:W-:Y:S01]  /*1660*/  BSSY.RECONVERGENT B1, `(.L_x_28) ;  /* 0x000004c000017945 */ /* 0x000fe20003800200 */
[----:B------:R-:W-:Y:S01]  /*1670*/  FMUL R28, R28, 6.283184051513671875 ;  /* 0x40c90fd81c1c7820 */ /* 0x000fe20000400000 */
[----:B------:R-:W-:Y:S01]  /*1680*/  FFMA R22, R2, R24, -0.0013887860113754868507 ;  /* 0xbab607ed02167423 */ /* 0x000fe20000000018 */
[----:B------:R-:W-:Y:S02]  /*1690*/  ISETP.NE.U32.AND P0, PT, R3, 0x1, PT ;  /* 0x000000010300780c */ /* 0x000fe40003f05070 */
[----:B0-----:R-:W-:Y:S01]  /*16a0*/  FMUL R34, R28, 0.63661974668502807617 ;  /* 0x3f22f9831c227820 */ /* 0x001fe20000400000 */
[----:B------:R-:W-:-:S02]  /*16b0*/  LOP3.LUT P1, RZ, R33, 0x2, RZ, 0xc0, !PT ;  /* 0x0000000221ff7812 */ /* 0x000fc4000782c0ff */
[----:B------:R-:W-:Y:S02]  /*16c0*/  FSEL R3, R22, -0.00019574658654164522886, !P0 ;  /* 0xb94d415316037808 */ /* 0x000fe40004000000 */
[----:B------:R-:W-:Y:S01]  /*16d0*/  FSEL R23, R25, 0.041666727513074874878, P0 ;  /* 0x3d2aaabb19177808 */ /* 0x000fe20000000000 */
[----:B------:R-:W0:Y:S01]  /*16e0*/  F2I.NTZ R34, R34 ;  /* 0x0000002200227305 */ /* 0x000e220000203100 */
[----:B------:R-:W-:-:S03]  /*16f0*/  FSEL R29, R29, 1, P0 ;  /* 0x3f8000001d1d7808 */ /* 0x000fc60000000000 */
[----:B------:R-:W-:Y:S01]  /*1700*/  FFMA R3, R2, R3, R23 ;  /* 0x0000000302037223 */ /* 0x000fe20000000017 */
[----:B------:R-:W-:Y:S02]  /*1710*/  FSEL R23, -R26, -0.4999999701976776123, P0 ;  /* 0xbeffffff1a177808 */ /* 0x000fe40000000100 */
[----:B------:R-:W-:-:S03]  /*1720*/  FSETP.GE.AND P0, PT, |R28|, 105615, PT ;  /* 0x47ce47801c00780b */ /* 0x000fc60003f06200 */
[C---:B------:R-:W-:Y:S01]  /*1730*/  FFMA R3, R2.reuse, R3, R23 ;  /* 0x0000000302037223 */ /* 0x040fe20000000017 */
[----:B------:R-:W-:Y:S01]  /*1740*/  FFMA R2, R2, R29, RZ ;  /* 0x0000001d02027223 */ /* 0x000fe200000000ff */
[----:B0-----:R-:W-:-:S03]  /*1750*/  I2FP.F32.S32 R23, R34 ;  /* 0x0000002200177245 */ /* 0x001fc60000201400 */
[----:B------:R-:W-:Y:S01]  /*1760*/  FFMA R2, R2, R3, R29 ;  /* 0x0000000302027223 */ /* 0x000fe2000000001d */
[----:B------:R-:W-:Y:S02]  /*1770*/  IMAD.MOV.U32 R33, RZ, RZ, R34 ;  /* 0x000000ffff217224 */ /* 0x000fe400078e0022 */
[----:B------:R-:W-:Y:S01]  /*1780*/  FFMA R22, R23, -1.5707962512969970703, R28 ;  /* 0xbfc90fda17167823 */ /* 0x000fe2000000001c */
[----:B------:R-:W-:-:S03]  /*1790*/  @P1 FADD R2, RZ, -R2 ;  /* 0x80000002ff021221 */ /* 0x000fc60000000000 */
[----:B------:R-:W-:Y:S01]  /*17a0*/  FFMA R22, R23, -7.5497894158615963534e-08, R22 ;  /* 0xb3a2216817167823 */ /* 0x000fe20000000016 */
[----:B------:R-:W-:-:S03]  /*17b0*/  FFMA R31, -R32, R2, R31 ;  /* 0x00000002201f7223 */ /* 0x000fc6000000011f */
[----:B------:R-:W-:-:S04]  /*17c0*/  FFMA R29, R23, -5.3903029534742383927e-15, R22 ;  /* 0xa7c234c5171d7823 */ /* 0x000fc80000000016 */
[----:B------:R-:W-:Y:S01]  /*17d0*/  IMAD.MOV.U32 R2, RZ, RZ, R29 ;  /* 0x000000ffff027224 */ /* 0x000fe200078e001d */
[----:B-1----:R-:W-:Y:S06]  /*17e0*/  @!P0 BRA `(.L_x_29) ;  /* 0x0000000000cc8947 */ /* 0x002fec0003800000 */
[----:B------:R-:W-:-:S13]  /*17f0*/  FSETP.NEU.AND P1, PT, |R28|, +INF , PT ;  /* 0x7f8000001c00780b */ /* 0x000fda0003f2d200 */
[----:B------:R-:W-:Y:S05]  /*1800*/  @!P1 BRA `(.L_x_30) ;  /* 0x0000000000bc9947 */ /* 0x000fea0003800000 */
[----:B------:R-:W-:Y:S01]  /*1810*/  IMAD.SHL.U32 R32, R28, 0x100, RZ ;  /* 0x000001001c207824 */ /* 0x000fe200078e00ff */
[----:B------:R-:W-:Y:S01]  /*1820*/  CS2R R34, SRZ ;  /* 0x0000000000227805 */ /* 0x000fe2000001ff00 */
[----:B------:R-:W-:-:S03]  /*1830*/  UMOV UR4, URZ ;  /* 0x000000ff00047c82 */ /* 0x000fc60008000000 */
[----:B------:R-:W-:-:S07]  /*1840*/  LOP3.LUT R32, R32, 0x80000000, RZ, 0xfc, !PT ;  /* 0x8000000020207812 */ /* 0x000fce00078efcff */
.L_x_31:
        /* <DEDUP_REMOVED lines=31> */
[C---:B-1----:R-:W-:Y:S02]  /*1a40*/  LEA.HI R34, R35.reuse, R32, RZ, 0x1 ;  /* 0x0000002023227211 */ /* 0x042fe400078f08ff */
[C---:B------:R-:W-:Y:S02]  /*1a50*/  LOP3.LUT R2, R22.reuse, R3, RZ, 0x3c, !PT ;  /* 0x0000000316027212 */ /* 0x040fe400078e3cff */
[----:B------:R-:W-:Y:S01]  /*1a60*/  LOP3.LUT R3, R22, R35, RZ, 0x3c, !PT ;  /* 0x0000002316037212 */ /* 0x000fe200078e3cff */
[----:B------:R-:W-:Y:S01]  /*1a70*/  IMAD.MOV R32, RZ, RZ, -R34 ;  /* 0x000000ffff207224 */ /* 0x000fe200078e0a22 */
[----:B------:R-:W-:-:S03]  /*1a80*/  LOP3.LUT R35, R35, R28, RZ, 0x3c, !PT ;  /* 0x0000001c23237212 */ /* 0x000fc600078e3cff */
[----:B------:R-:W-:Y:S01]  /*1a90*/  @!P1 IMAD.MOV.U32 R34, RZ, RZ, R32 ;  /* 0x000000ffff229224 */ /* 0x000fe200078e0020 */
[----:B------:R-:W1:Y:S01]  /*1aa0*/  I2F.F64.S64 R2, R2 ;  /* 0x0000000200027312 */ /* 0x000e620000301c00 */
[----:B------:R-:W-:Y:S01]  /*1ab0*/  ISETP.GE.AND P2, PT, R35, RZ, PT ;  /* 0x000000ff2300720c */ /* 0x000fe20003f46270 */
[----:B-1----:R-:W-:-:S10]  /*1ac0*/  DMUL R22, R2, UR4 ;  /* 0x0000000402167c28 */ /* 0x002fd40008000000 */
[----:B------:R-:W1:Y:S02]  /*1ad0*/  F2F.F32.F64 R22, R22 ;  /* 0x0000001600167310 */ /* 0x000e640000301000 */
[----:B-1----:R-:W-:Y:S01]  /*1ae0*/  FSEL R2, -R22, R22, !P2 ;  /* 0x0000001616027208 */ /* 0x002fe20005000100 */
[----:B------:R-:W-:Y:S06]  /*1af0*/  BRA `(.L_x_29) ;  /* 0x0000000000087947 */ /* 0x000fec0003800000 */
.L_x_30:
[----:B------:R-:W-:Y:S01]  /*1b00*/  FMUL R2, RZ, R28 ;  /* 0x0000001cff027220 */ /* 0x000fe20000400000 */
[----:B------:R-:W-:-:S07]  /*1b10*/  IMAD.MOV.U32 R34, RZ, RZ, RZ ;  /* 0x000000ffff227224 */ /* 0x000fce00078e00ff */
.L_x_29:
[----:B------:R-:W-:Y:S05]  /*1b20*/  BSYNC.RECONVERGENT B1 ;  /* 0x0000000000017941 */ /* 0x000fea0003800200 */
.L_x_28:
[----:B------:R-:W-:Y:S01]  /*1b30*/  LOP3.LUT R22, R34, 0x1, RZ, 0xc0, !PT ;  /* 0x0000000122167812 */ /* 0x000fe200078ec0ff */
[----:B------:R-:W-:Y:S01]  /*1b40*/  FMUL R3, R2, R2 ;  /* 0x0000000202037220 */ /* 0x000fe20000400000 */
[----:B------:R-:W-:Y:S01]  /*1b50*/  VIADD R23, R34, 0x1 ;  /* 0x0000000122177836 */ /* 0x000fe20000000000 */
[----:B------:R-:W-:Y:S01]  /*1b60*/  BSSY.RECONVERGENT B1, `(.L_x_32) ;  /* 0x0000042000017945 */ /* 0x000fe20003800200 */
[----:B------:R-:W-:Y:S01]  /*1b70*/  ISETP.NE.U32.AND P1, PT, R22, 0x1, PT ;  /* 0x000000011600780c */ /* 0x000fe20003f25070 */
[----:B------:R-:W-:Y:S02]  /*1b80*/  FFMA R22, R3, R24, -0.0013887860113754868507 ;  /* 0xbab607ed03167423 */ /* 0x000fe40000000018 */
[----:B------:R-:W-:Y:S02]  /*1b90*/  LOP3.LUT P2, RZ, R23, 0x2, RZ, 0xc0, !PT ;  /* 0x0000000217ff7812 */ /* 0x000fe4000784c0ff */
[----:B------:R-:W-:Y:S02]  /*1ba0*/  FSEL R32, R25, 0.041666727513074874878, !P1 ;  /* 0x3d2aaabb19207808 */ /* 0x000fe40004800000 */
[----:B------:R-:W-:-:S02]  /*1bb0*/  FSEL R22, R22, -0.00019574658654164522886, P1 ;  /* 0xb94d415316167808 */ /* 0x000fc40000800000 */
        /* <DEDUP_REMOVED lines=10> */
[----:B------:R-:W-:Y:S05]  /*1c60*/  @!P0 BRA `(.L_x_34) ;  /* 0x0000000000bc8947 */ /* 0x000fea0003800000 */
[----:B------:R-:W-:Y:S01]  /*1c70*/  IMAD.SHL.U32 R29, R28, 0x100, RZ ;  /* 0x000001001c1d7824 */ /* 0x000fe200078e00ff */
[----:B------:R-:W-:Y:S01]  /*1c80*/  CS2R R32, SRZ ;  /* 0x0000000000207805 */ /* 0x000fe2000001ff00 */
[----:B------:R-:W-:-:S03]  /*1c90*/  UMOV UR4, URZ ;  /* 0x000000ff00047c82 */ /* 0x000fc60008000000 */
[----:B------:R-:W-:-:S07]  /*1ca0*/  LOP3.LUT R29, R29, 0x80000000, RZ, 0xfc, !PT ;  /* 0x800000001d1d7812 */ /* 0x000fce00078efcff */
.L_x_35:
[----:B-1----:R-:W1:Y:S02]  /*1cb0*/  LDC.64 R2, c[0x4][RZ] ;  /* 0x01000000ff027b82 */ /* 0x002e640000000a00 */
[----:B-1----:R-:W-:-:S05]  /*1cc0*/  IMAD.WIDE.U32 R22, R33, 0x4, R2 ;  /* 0x0000000421167825 */ /* 0x002fca00078e0002 */
        /* <DEDUP_REMOVED lines=16> */
[----:B------:R-:W3:Y:S04]  /*1dd0*/  LDL R29, [R23+0x18] ;  /* 0x00001800171d7983 */ /* 0x000ee80000100800 */
[----:B------:R-:W3:Y:S04]  /*1de0*/  LDL R2, [R23+0x14] ;  /* 0x0000140017027983 */ /* 0x000ee80000100800 */
[----:B------:R-:W4:Y:S01]  /*1df0*/  @P0 LDL R3, [R23+0x10] ;  /* 0x0000100017030983 */ /* 0x000f220000100800 */
[----:B------:R-:W-:Y:S01]  /*1e00*/  LOP3.LUT R22, R22, 0x1f, RZ, 0xc0, !PT ;  /* 0x0000001f16167812 */ /* 0x000fe200078ec0ff */
[----:B------:R-:W-:Y:S01]  /*1e10*/  UMOV UR4, 0x54442d19 ;  /* 0x54442d1900047882 */ /* 0x000fe20000000000 */
[----:B------:R-:W-:Y:S01]  /*1e20*/  UMOV UR5, 0x3bf921fb ;  /* 0x3bf921fb00057882 */ /* 0x000fe20000000000 */
[----:B------:R-:W-:-:S02]  /*1e30*/  ISETP.GE.AND P1, PT, R28, RZ, PT ;  /* 0x000000ff1c00720c */ /* 0x000fc40003f26270 */
[-C--:B---3--:R-:W-:Y:S02]  /*1e40*/  @P0 SHF.L.W.U32.HI R29, R2, R22.reuse, R29 ;  /* 0x00000016021d0219 */ /* 0x088fe40000010e1d */
[----:B----4-:R-:W-:Y:S02]  /*1e50*/  @P0 SHF.L.W.U32.HI R2, R3, R22, R2 ;  /* 0x0000001603020219 */ /* 0x010fe40000010e02 */
[--C-:B--2---:R-:W-:Y:S02]  /*1e60*/  SHF.R.U32.HI R32, RZ, 0x1e, R29.reuse ;  /* 0x0000001eff207819 */ /* 0x104fe4000001161d */
        /* <DEDUP_REMOVED lines=8> */
[----:B------:R-:W2:Y:S01]  /*1ef0*/  I2F.F64.S64 R2, R2 ;  /* 0x0000000200027312 */ /* 0x000ea20000301c00 */
[----:B------:R-:W-:-:S04]  /*1f00*/  IMAD.MOV R28, RZ, RZ, -R33 ;  /* 0x000000ffff1c7224 */ /* 0x000fc800078e0a21 */
[----:B------:R-:W-:Y:S01]  /*1f10*/  @!P1 IMAD.MOV.U32 R33, RZ, RZ, R28 ;  /* 0x000000ffff219224 */ /* 0x000fe200078e001c */
[----:B--2---:R-:W-:-:S10]  /*1f20*/  DMUL R22, R2, UR4 ;  /* 0x0000000402167c28 */ /* 0x004fd40008000000 */
[----:B------:R-:W2:Y:S02]  /*1f30*/  F2F.F32.F64 R22, R22 ;  /* 0x0000001600167310 */ /* 0x000ea40000301000 */
[----:B--2---:R-:W-:Y:S01]  /*1f40*/  FSEL R29, -R22, R22, !P0 ;  /* 0x00000016161d7208 */ /* 0x004fe20004000100 */
[----:B------:R-:W-:Y:S06]  /*1f50*/  BRA `(.L_x_33) ;  /* 0x0000000000087947 */ /* 0x000fec0003800000 */
.L_x_34:
[----:B------:R-:W-:Y:S01]  /*1f60*/  FMUL R29, RZ, R28 ;  /* 0x0000001cff1d7220 */ /* 0x000fe20000400000 */
[----:B------:R-:W-:-:S07]  /*1f70*/  IMAD.MOV.U32 R33, RZ, RZ, RZ ;  /* 0x000000ffff217224 */ /* 0x000fce00078e00ff */
.L_x_33:
[----:B------:R-:W-:Y:S05]  /*1f80*/  BSYNC.RECONVERGENT B1 ;  /* 0x0000000000017941 */ /* 0x000fea0003800200 */
.L_x_32:
        /* <DEDUP_REMOVED lines=8> */
[----:B-1----:R-:W-:Y:S01]  /*2010*/  FMUL R34, R28, 0.63661974668502807617 ;  /* 0x3f22f9831c227820 */ /* 0x002fe20000400000 */
[----:B------:R-:W-:-:S02]  /*2020*/  LOP3.LUT P1, RZ, R33, 0x2, RZ, 0xc0, !PT ;  /* 0x0000000221ff7812 */ /* 0x000fc4000782c0ff */
[----:B------:R-:W-:Y:S02]  /*2030*/  FSEL R3, R22, -0.00019574658654164522886, !P0 ;  /* 0xb94d415316037808 */ /* 0x000fe40004000000 */
[----:B------:R-:W-:Y:S01]  /*2040*/  FSEL R23, R25, 0.041666727513074874878, P0 ;  /* 0x3d2aaabb19177808 */ /* 0x000fe20000000000 */
[----:B------:R-:W1:Y:S01]  /*2050*/  F2I.NTZ R34, R34 ;  /* 0x0000002200227305 */ /* 0x000e620000203100 */
[----:B------:R-:W-:-:S03]  /*2060*/  FSEL R29, R29, 1, P0 ;  /* 0x3f8000001d1d7808 */ /* 0x000fc60000000000 */
[----:B------:R-:W-:Y:S01]  /*2070*/  FFMA R3, R2, R3, R23 ;  /* 0x0000000302037223 */ /* 0x000fe20000000017 */
[----:B------:R-:W-:Y:S02]  /*2080*/  FSEL R23, -R26, -0.4999999701976776123, P0 ;  /* 0xbeffffff1a177808 */ /* 0x000fe40000000100 */
[----:B------:R-:W-:-:S03]  /*2090*/  FSETP.GE.AND P0, PT, |R28|, 105615, PT ;  /* 0x47ce47801c00780b */ /* 0x000fc60003f06200 */
[C---:B------:R-:W-:Y:S01]  /*20a0*/  FFMA R3, R2.reuse, R3, R23 ;  /* 0x0000000302037223 */ /* 0x040fe20000000017 */
[----:B------:R-:W-:Y:S01]  /*20b0*/  FFMA R2, R2, R29, RZ ;  /* 0x0000001d02027223 */ /* 0x000fe200000000ff */
[----:B-1----:R-:W-:-:S03]  /*20c0*/  I2FP.F32.S32 R23, R34 ;  /* 0x0000002200177245 */ /* 0x002fc60000201400 */
        /* <DEDUP_REMOVED lines=8> */
[----:B--2---:R-:W-:Y:S06]  /*2150*/  @!P0 BRA `(.L_x_37) ;  /* 0x0000000000cc8947 */ /* 0x004fec0003800000 */
[----:B------:R-:W-:-:S13]  /*2160*/  FSETP.NEU.AND P1, PT, |R28|, +INF , PT ;  /* 0x7f8000001c00780b */ /* 0x000fda0003f2d200 */
[----:B------:R-:W-:Y:S05]  /*2170*/  @!P1 BRA `(.L_x_38) ;  /* 0x0000000000bc9947 */ /* 0x000fea0003800000 */
[----:B------:R-:W-:Y:S01]  /*2180*/  IMAD.SHL.U32 R30, R28, 0x100, RZ ;  /* 0x000001001c1e7824 */ /* 0x000fe200078e00ff */
[----:B------:R-:W-:Y:S01]  /*2190*/  CS2R R34, SRZ ;  /* 0x0000000000227805 */ /* 0x000fe2000001ff00 */
[----:B------:R-:W-:-:S03]  /*21a0*/  UMOV UR4, URZ ;  /* 0x000000ff00047c82 */ /* 0x000fc60008000000 */
[----:B------:R-:W-:-:S07]  /*21b0*/  LOP3.LUT R30, R30, 0x80000000, RZ, 0xfc, !PT ;  /* 0x800000001e1e7812 */ /* 0x000fce00078efcff */
.L_x_39:
[----:B-1----:R-:W1:Y:S02]  /*21c0*/  LDC.64 R2, c[0x4][RZ] ;  /* 0x01000000ff027b82 */ /* 0x002e640000000a00 */
[----:B-1----:R-:W-:-:S05]  /*21d0*/  IMAD.WIDE.U32 R22, R35, 0x4, R2 ;  /* 0x0000000423167825 */ /* 0x002fca00078e0002 */
[----:B------:R-:W2:Y:S01]  /*21e0*/  LDG.E.CONSTANT R3, desc[UR6][R22.64] ;  /* 0x0000000616037981 */ /* 0x000ea2000c1e9900 */
[C---:B0-----:R-:W-:Y:S02]  /*21f0*/  IMAD R36, R35.reuse, 0x4, R1 ;  /* 0x0000000423247824 */ /* 0x041fe400078e0201 */
        /* <DEDUP_REMOVED lines=27> */
[C---:B0-----:R-:W-:Y:S02]  /*23b0*/  LEA.HI R34, R35.reuse, R30, RZ, 0x1 ;  /* 0x0000001e23227211 */ /* 0x041fe400078f08ff */
[C---:B------:R-:W-:Y:S02]  /*23c0*/  LOP3.LUT R2, R22.reuse, R3, RZ, 0x3c, !PT ;  /* 0x0000000316027212 */ /* 0x040fe400078e3cff */
[----:B------:R-:W-:Y:S01]  /*23d0*/  LOP3.LUT R3, R22, R35, RZ, 0x3c, !PT ;  /* 0x0000002316037212 */ /* 0x000fe200078e3cff */
[----:B------:R-:W-:Y:S01]  /*23e0*/  IMAD.MOV R30, RZ, RZ, -R34 ;  /* 0x000000ffff1e7224 */ /* 0x000fe200078e0a22 */
[----:B------:R-:W-:-:S03]  /*23f0*/  LOP3.LUT R35, R35, R28, RZ, 0x3c, !PT ;  /* 0x0000001c23237212 */ /* 0x000fc600078e3cff */
[----:B------:R-:W-:Y:S01]  /*2400*/  @!P1 IMAD.MOV.U32 R34, RZ, RZ, R30 ;  /* 0x000000ffff229224 */ /* 0x000fe200078e001e */
[----:B------:R-:W0:Y:S01]  /*2410*/  I2F.F64.S64 R2, R2 ;  /* 0x0000000200027312 */ /* 0x000e220000301c00 */
[----:B------:R-:W-:Y:S01]  /*2420*/  ISETP.GE.AND P2, PT, R35, RZ, PT ;  /* 0x000000ff2300720c */ /* 0x000fe20003f46270 */
[----:B0-----:R-:W-:-:S10]  /*2430*/  DMUL R22, R2, UR4 ;  /* 0x0000000402167c28 */ /* 0x001fd40008000000 */
[----:B------:R-:W0:Y:S02]  /*2440*/  F2F.F32.F64 R22, R22 ;  /* 0x0000001600167310 */ /* 0x000e240000301000 */
[----:B0-----:R-:W-:Y:S01]  /*2450*/  FSEL R2, -R22, R22, !P2 ;  /* 0x0000001616027208 */ /* 0x001fe20005000100 */
[----:B------:R-:W-:Y:S06]  /*2460*/  BRA `(.L_x_37) ;  /* 0x0000000000087947 */ /* 0x000fec0003800000 */
.L_x_38:
[----:B------:R-:W-:Y:S01]  /*2470*/  FMUL R2, RZ, R28 ;  /* 0x0000001cff027220 */ /* 0x000fe20000400000 */
[----:B------:R-:W-:-:S07]  /*2480*/  IMAD.MOV.U32 R34, RZ, RZ, RZ ;  /* 0x000000ffff227224 */ /* 0x000fce00078e00ff */
.L_x_37:
[----:B------:R-:W-:Y:S05]  /*2490*/  BSYNC.RECONVERGENT B1 ;  /* 0x0000000000017941 */ /* 0x000fea0003800200 */
.L_x_36:
        /* <DEDUP_REMOVED lines=21> */
[----:B------:R-:W-:Y:S01]  /*25f0*/  UMOV UR4, URZ ;  /* 0x000000ff00047c82 */ /* 0x000fe20008000000 */
[----:B------:R-:W-:Y:S02]  /*2600*/  IMAD.MOV.U32 R30, RZ, RZ, RZ ;  /* 0x000000ffff1e7224 */ /* 0x000fe400078e00ff */
[----:B------:R-:W-:Y:S01]  /*2610*/  IMAD.MOV.U32 R33, RZ, RZ, RZ ;  /* 0x000000ffff217224 */ /* 0x000fe200078e00ff */
[----:B------:R-:W-:-:S07]  /*2620*/  LOP3.LUT R29, R29, 0x80000000, RZ, 0xfc, !PT ;  /* 0x800000001d1d7812 */ /* 0x000fce00078efcff */
.L_x_43:
[----:B--2---:R-:W2:Y:S02]  /*2630*/  LDC.64 R2, c[0x4][RZ] ;  /* 0x01000000ff027b82 */ /* 0x004ea40000000a00 */
[----:B--2---:R-:W-:-:S05]  /*2640*/  IMAD.WIDE.U32 R22, R33, 0x4, R2 ;  /* 0x0000000421167825 */ /* 0x004fca00078e0002 */
        /* <DEDUP_REMOVED lines=16> */
[----:B------:R-:W4:Y:S04]  /*2750*/  LDL R29, [R23+0x18] ;  /* 0x00001800171d7983 */ /* 0x000f280000100800 */
[----:B------:R-:W4:Y:S04]  /*2760*/  LDL R2, [R23+0x14] ;  /* 0x0000140017027983 */ /* 0x000f280000100800 */
[----:B------:R-:W5:Y:S01]  /*2770*/  @P0 LDL R3, [R23+0x10] ;  /* 0x0000100017030983 */ /* 0x000f620000100800 */
[----:B------:R-:W-:Y:S01]  /*2780*/  LOP3.LUT R22, R22, 0x1f, RZ, 0xc0, !PT ;  /* 0x0000001f16167812 */ /* 0x000fe200078ec0ff */
[----:B------:R-:W-:Y:S01]  /*2790*/  UMOV UR4, 0x54442d19 ;  /* 0x54442d1900047882 */ /* 0x000fe20000000000 */
[----:B------:R-:W-:Y:S01]  /*27a0*/  UMOV UR5, 0x3bf921fb ;  /* 0x3bf921fb00057882 */ /* 0x000fe20000000000 */
[----:B------:R-:W-:-:S02]  /*27b0*/  ISETP.GE.AND P1, PT, R28, RZ, PT ;  /* 0x000000ff1c00720c */ /* 0x000fc40003f26270 */
[-C--:B----4-:R-:W-:Y:S02]  /*27c0*/  @P0 SHF.L.W.U32.HI R29, R2, R22.reuse, R29 ;  /* 0x00000016021d0219 */ /* 0x090fe40000010e1d */
[----:B-----5:R-:W-:Y:S02]  /*27d0*/  @P0 SHF.L.W.U32.HI R2, R3, R22, R2 ;  /* 0x0000001603020219 */ /* 0x020fe40000010e02 */
[--C-:B---3--:R-:W-:Y:S02]  /*27e0*/  SHF.R.U32.HI R30, RZ, 0x1e, R29.reuse ;  /* 0x0000001eff1e7819 */ /* 0x108fe4000001161d */
        /* <DEDUP_REMOVED lines=8> */
[----:B------:R-:W3:Y:S01]  /*2870*/  I2F.F64.S64 R2, R2 ;  /* 0x0000000200027312 */ /* 0x000ee20000301c00 */
[----:B------:R-:W-:-:S04]  /*2880*/  IMAD.MOV R28, RZ, RZ, -R33 ;  /* 0x000000ffff1c7224 */ /* 0x000fc800078e0a21 */
[----:B------:R-:W-:Y:S01]  /*2890*/  @!P1 IMAD.MOV.U32 R33, RZ, RZ, R28 ;  /* 0x000000ffff219224 */ /* 0x000fe200078e001c */
[----:B---3--:R-:W-:-:S10]  /*28a0*/  DMUL R22, R2, UR4 ;  /* 0x0000000402167c28 */ /* 0x008fd40008000000 */
[----:B------:R-:W3:Y:S02]  /*28b0*/  F2F.F32.F64 R22, R22 ;  /* 0x0000001600167310 */ /* 0x000ee40000301000 */
[----:B---3--:R-:W-:Y:S01]  /*28c0*/  FSEL R29, -R22, R22, !P0 ;  /* 0x00000016161d7208 */ /* 0x008fe20004000100 */
[----:B------:R-:W-:Y:S06]  /*28d0*/  BRA `(.L_x_41) ;  /* 0x0000000000087947 */ /* 0x000fec0003800000 */
.L_x_42:
[----:B------:R-:W-:Y:S01]  /*28e0*/  FMUL R29, RZ, R28 ;  /* 0x0000001cff1d7220 */ /* 0x000fe20000400000 */
[----:B------:R-:W-:-:S07]  /*28f0*/  IMAD.MOV.U32 R33, RZ, RZ, RZ ;  /* 0x000000ffff217224 */ /* 0x000fce00078e00ff */
.L_x_41:
[----:B------:R-:W-:Y:S05]  /*2900*/  BSYNC.RECONVERGENT B1 ;  /* 0x0000000000017941 */ /* 0x000fea0003800200 */
.L_x_40:
        /* <DEDUP_REMOVED lines=8> */
[----:B--2---:R-:W-:Y:S01]  /*2990*/  FMUL R34, R28, 0.63661974668502807617 ;  /* 0x3f22f9831c227820 */ /* 0x004fe20000400000 */
[----:B------:R-:W-:-:S02]  /*29a0*/  LOP3.LUT P1, RZ, R33, 0x2, RZ, 0xc0, !PT ;  /* 0x0000000221ff7812 */ /* 0x000fc4000782c0ff */
[----:B------:R-:W-:Y:S02]  /*29b0*/  FSEL R3, R22, -0.00019574658654164522886, !P0 ;  /* 0xb94d415316037808 */ /* 0x000fe40004000000 */
[----:B------:R-:W-:Y:S01]  /*29c0*/  FSEL R23, R25, 0.041666727513074874878, P0 ;  /* 0x3d2aaabb19177808 */ /* 0x000fe20000000000 */
[----:B------:R-:W2:Y:S01]  /*29d0*/  F2I.NTZ R34, R34 ;  /* 0x0000002200227305 */ /* 0x000ea20000203100 */
[----:B------:R-:W-:-:S03]  /*29e0*/  FSEL R29, R29, 1, P0 ;  /* 0x3f8000001d1d7808 */ /* 0x000fc60000000000 */
[----:B------:R-:W-:Y:S01]  /*29f0*/  FFMA R3, R2, R3, R23 ;  /* 0x0000000302037223 */ /* 0x000fe20000000017 */
[----:B------:R-:W-:Y:S02]  /*2a00*/  FSEL R23, -R26, -0.4999999701976776123, P0 ;  /* 0xbeffffff1a177808 */ /* 0x000fe40000000100 */
[----:B------:R-:W-:-:S03]  /*2a10*/  FSETP.GE.AND P0, PT, |R28|, 105615, PT ;  /* 0x47ce47801c00780b */ /* 0x000fc60003f06200 */
[C---:B------:R-:W-:Y:S01]  /*2a20*/  FFMA R3, R2.reuse, R3, R23 ;  /* 0x0000000302037223 */ /* 0x040fe20000000017 */
[----:B------:R-:W-:Y:S01]  /*2a30*/  FFMA R2, R2, R29, RZ ;  /* 0x0000001d02027223 */ /* 0x000fe200000000ff */
[----:B--2---:R-:W-:-:S03]  /*2a40*/  I2FP.F32.S32 R23, R34 ;  /* 0x0000002200177245 */ /* 0x004fc60000201400 */
[----:B------:R-:W-:Y:S02]  /*2a50*/  FFMA R2, R2, R3, R29 ;  /* 0x0000000302027223 */ /* 0x000fe4000000001d */
[C---:B------:R-:W-:Y:S02]  /*2a60*/  FFMA R22, R23.reuse, -1.5707962512969970703, R28 ;  /* 0xbfc90fda17167823 */ /* 0x040fe4000000001c */
[----:B------:R-:W-:Y:S02]  /*2a70*/  @P1 FADD R2, RZ, -R2 ;  /* 0x80000002ff021221 */ /* 0x000fe40000000000 */
[C---:B------:R-:W-:Y:S02]  /*2a80*/  FFMA R22, R23.reuse, -7.5497894158615963534e-08, R22 ;  /* 0xb3a2216817167823 */ /* 0x040fe40000000016 */
[----:B------:R-:W-:Y:S01]  /*2a90*/  FFMA R31, -R32, R2, R31 ;  /* 0x00000002201f7223 */ /* 0x000fe2000000011f */
[----:B------:R-:W-:Y:S02]  /*2aa0*/  IMAD.MOV.U32 R32, RZ, RZ, R34 ;  /* 0x000000ffff207224 */ /* 0x000fe400078e0022 */
[----:B------:R-:W-:-:S04]  /*2ab0*/  FFMA R29, R23, -5.3903029534742383927e-15, R22 ;  /* 0xa7c234c5171d7823 */ /* 0x000fc80000000016 */
[----:B------:R-:W-:Y:S01]  /*2ac0*/  IMAD.MOV.U32 R2, RZ, RZ, R29 ;  /* 0x000000ffff027224 */ /* 0x000fe200078e001d */
[----:B---3--:R-:W-:Y:S06]  /*2ad0*/  @!P0 BRA `(.L_x_45) ;  /* 0x0000000000cc8947 */ /* 0x008fec0003800000 */
[----:B------:R-:W-:-:S13]  /*2ae0*/  FSETP.NEU.AND P1, PT, |R28|, +INF , PT ;  /* 0x7f8000001c00780b */ /* 0x000fda0003f2d200 */
[----:B------:R-:W-:Y:S05]  /*2af0*/  @!P1 BRA `(.L_x_46) ;  /* 0x0000000000bc9947 */ /* 0x000fea0003800000 */
[----:B------:R-:W-:Y:S01]  /*2b00*/  IMAD.SHL.U32 R33, R28, 0x100, RZ ;  /* 0x000001001c217824 */ /* 0x000fe200078e00ff */
[----:B------:R-:W-:Y:S01]  /*2b10*/  CS2R R34, SRZ ;  /* 0x0000000000227805 */ /* 0x000fe2000001ff00 */
[----:B------:R-:W-:-:S03]  /*2b20*/  UMOV UR4, URZ ;  /* 0x000000ff00047c82 */ /* 0x000fc60008000000 */
[----:B------:R-:W-:-:S07]  /*2b30*/  LOP3.LUT R33, R33, 0x80000000, RZ, 0xfc, !PT ;  /* 0x8000000021217812 */ /* 0x000fce00078efcff */
.L_x_47:
[----:B--2---:R-:W2:Y:S02]  /*2b40*/  LDC.64 R2, c[0x4][RZ] ;  /* 0x01000000ff027b82 */ /* 0x004ea40000000a00 */
[----:B--2---:R-:W-:-:S05]  /*2b50*/  IMAD.WIDE.U32 R22, R35, 0x4, R2 ;  /* 0x0000000423167825 */ /* 0x004fca00078e0002 */
[----:B------:R-:W2:Y:S01]  /*2b60*/  LDG.E.CONSTANT R2, desc[UR6][R22.64] ;  /* 0x0000000616027981 */ /* 0x000ea2000c1e9900 */
[C---:B01----:R-:W-:Y:S02]  /*2b70*/  IMAD R36, R35.reuse, 0x4, R1 ;  /* 0x0000000423247824 */ /* 0x043fe400078e0201 */
        /* <DEDUP_REMOVED lines=19> */
[----:B------:R-:W-:-:S02]  /*2cb0*/  UMOV UR5, 0x3bf921fb ;  /* 0x3bf921fb00057882 */ /* 0x000fc40000000000 */
[-C--:B---3--:R-:W-:Y:S02]  /*2cc0*/  @P1 SHF.L.W.U32.HI R33, R2, R22.reuse, R33 ;  /* 0x0000001602211219 */ /* 0x088fe40000010e21 */
[----:B----4-:R-:W-:Y:S02]  /*2cd0*/  @P1 SHF.L.W.U32.HI R2, R3, R22, R2 ;  /* 0x0000001603021219 */ /* 0x010fe40000010e02 */
[--C-:B0-----:R-:W-:Y:S02]  /*2ce0*/  SHF.R.U32.HI R34, RZ, 0x1e, R33.reuse ;  /* 0x0000001eff227819 */ /* 0x101fe40000011621 */
[C---:B------:R-:W-:Y:S01]  /*2cf0*/  SHF.L.W.U32.HI R35, R2.reuse, 0x2, R33 ;  /* 0x0000000202237819 */ /* 0x040fe20000010e21 */
[----:B------:R-:W-:Y:S01]  /*2d00*/  IMAD.SHL.U32 R2, R2, 0x4, RZ ;  /* 0x0000000402027824 */ /* 0x000fe200078e00ff */
[----:B------:R-:W-:Y:S02]  /*2d10*/  ISETP.GE.AND P1, PT, R28, RZ, PT ;  /* 0x000000ff1c00720c */ /* 0x000fe40003f26270 */
[----:B------:R-:W-:-:S02]  /*2d20*/  SHF.R.S32.HI R3, RZ, 0x1f, R35 ;  /* 0x0000001fff037819 */ /* 0x000fc40000011423 */
[----:B------:R-:W-:Y:S02]  /*2d30*/  LEA.HI R34, R35, R34, RZ, 0x1 ;  /* 0x0000002223227211 */ /* 0x000fe400078f08ff */
        /* <DEDUP_REMOVED lines=11> */
.L_x_46:
[----:B------:R-:W-:Y:S01]  /*2df0*/  FMUL R2, RZ, R28 ;  /* 0x0000001cff027220 */ /* 0x000fe20000400000 */
[----:B------:R-:W-:-:S07]  /*2e00*/  IMAD.MOV.U32 R34, RZ, RZ, RZ ;  /* 0x000000ffff227224 */ /* 0x000fce00078e00ff */
.L_x_45:
[----:B------:R-:W-:Y:S05]  /*2e10*/  BSYNC.RECONVERGENT B1 ;  /* 0x0000000000017941 */ /* 0x000fea0003800200 */
.L_x_44:
        /* <DEDUP_REMOVED lines=24> */
.L_x_51:
[----:B---3--:R-:W3:Y:S02]  /*2fa0*/  LDC.64 R2, c[0x4][RZ] ;  /* 0x01000000ff027b82 */ /* 0x008ee40000000a00 */
[----:B---3--:R-:W-:-:S05]  /*2fb0*/  IMAD.WIDE.U32 R22, R33, 0x4, R2 ;  /* 0x0000000421167825 */ /* 0x008fca00078e0002 */
[----:B------:R-:W3:Y:S01]  /*2fc0*/  LDG.E.CONSTANT R2, desc[UR6][R22.64] ;  /* 0x0000000616027981 */ /* 0x000ee2000c1e9900 */
[C---:B------:R-:W-:Y:S02]  /*2fd0*/  IMAD R34, R33.reuse, 0x4, R1 ;  /* 0x0000000421227824 */ /* 0x040fe400078e0201 */
[----:B------:R-:W-:-:S05]  /*2fe0*/  VIADD R33, R33, 0x1 ;  /* 0x0000000121217836 */ /* 0x000fca0000000000 */
[----:B------:R-:W-:Y:S01]  /*2ff0*/  ISETP.NE.AND P0, PT, R33, 0x6, PT ;  /* 0x000000062100780c */ /* 0x000fe20003f05270 */
[----:B---3--:R-:W-:-:S03]  /*3000*/  IMAD.WIDE.U32 R2, R2, R29, RZ ;  /* 0x0000001d02027225 */ /* 0x008fc600078e00ff */
        /* <DEDUP_REMOVED lines=11> */
[----:B------:R-:W5:Y:S04]  /*30c0*/  LDL R29, [R23+0x18] ;  /* 0x00001800171d7983 */ /* 0x000f680000100800 */
[----:B------:R-:W5:Y:S04]  /*30d0*/  LDL R2, [R23+0x14] ;  /* 0x0000140017027983 */ /* 0x000f680000100800 */
[----:B------:R-:W2:Y:S01]  /*30e0*/  @P0 LDL R3, [R23+0x10] ;  /* 0x0000100017030983 */ /* 0x000ea20000100800 */
[----:B------:R-:W-:Y:S01]  /*30f0*/  LOP3.LUT R22, R22, 0x1f, RZ, 0xc0, !PT ;  /* 0x0000001f16167812 */ /* 0x000fe200078ec0ff */
[----:B------:R-:W-:Y:S01]  /*3100*/  UMOV UR4, 0x54442d19 ;  /* 0x54442d1900047882 */ /* 0x000fe20000000000 */
[----:B------:R-:W-:Y:S01]  /*3110*/  UMOV UR5, 0x3bf921fb ;  /* 0x3bf921fb00057882 */ /* 0x000fe20000000000 */
[----:B------:R-:W-:-:S02]  /*3120*/  ISETP.GE.AND P1, PT, R28, RZ, PT ;  /* 0x000000ff1c00720c */ /* 0x000fc40003f26270 */
[-C--:B-----5:R-:W-:Y:S02]  /*3130*/  @P0 SHF.L.W.U32.HI R29, R2, R22.reuse, R29 ;  /* 0x00000016021d0219 */ /* 0x0a0fe40000010e1d */
[----:B--2---:R-:W-:Y:S02]  /*3140*/  @P0 SHF.L.W.U32.HI R2, R3, R22, R2 ;  /* 0x0000001603020219 */ /* 0x004fe40000010e02 */
[--C-:B----4-:R-:W-:Y:S02]  /*3150*/  SHF.R.U32.HI R32, RZ, 0x1e, R29.reuse ;  /* 0x0000001eff207819 */ /* 0x110fe4000001161d */
        /* <DEDUP_REMOVED lines=15> */
.L_x_50:
[----:B------:R-:W-:Y:S01]  /*3250*/  FMUL R29, RZ, R28 ;  /* 0x0000001cff1d7220 */ /* 0x000fe20000400000 */
[----:B------:R-:W-:-:S07]  /*3260*/  IMAD.MOV.U32 R32, RZ, RZ, RZ ;  /* 0x000000ffff207224 */ /* 0x000fce00078e00ff */
.L_x_49:
[----:B------:R-:W-:Y:S05]  /*3270*/  BSYNC.RECONVERGENT B1 ;  /* 0x0000000000017941 */ /* 0x000fea0003800200 */
.L_x_48:
[----:B---3--:R3:W5:Y:S01]  /*3280*/  LDG.E R34, desc[UR6][R20.64+0x400] ;  /* 0x0004000614227981 */ /* 0x008762000c1e1900 */
[----:B------:R-:W-:Y:S01]  /*3290*/  FADD R28, R18, R10 ;  /* 0x0000000a121c7221 */ /* 0x000fe20000000000 */
[----:B------:R-:W-:Y:S01]  /*32a0*/  FMUL R2, R29, R29 ;  /* 0x0000001d1d027220 */ /* 0x000fe20000400000 */
[----:B------:R-:W-:Y:S01]  /*32b0*/  LOP3.LUT R3, R32, 0x1, RZ, 0xc0, !PT ;  /* 0x0000000120037812 */ /* 0x000fe200078ec0ff */
[----:B------:R-:W-:Y:S01]  /*32c0*/  BSSY.RECONVERGENT B1, `(.L_x_52) ;  /* 0x000004d000017945 */ /* 0x000fe20003800200 */
[----:B------:R-:W-:Y:S01]  /*32d0*/  FMUL R28, R28, 6.283184051513671875 ;  /* 0x40c90fd81c1c7820 */ /* 0x000fe20000400000 */
[----:B------:R-:W-:Y:S01]  /*32e0*/  FFMA R22, R2, R24, -0.0013887860113754868507 ;  /* 0xbab607ed02167423 */ /* 0x000fe20000000018 */
[----:B------:R-:W-:Y:S02]  /*32f0*/  ISETP.NE.U32.AND P0, PT, R3, 0x1, PT ;  /* 0x000000010300780c */ /* 0x000fe40003f05070 */
[----:B------:R-:W-:Y:S01]  /*3300*/  FMUL R35, R28, 0.63661974668502807617 ;  /* 0x3f22f9831c237820 */ /* 0x000fe20000400000 */
[----:B------:R-:W-:-:S02]  /*3310*/  LOP3.LUT P1, RZ, R32, 0x2, RZ, 0xc0, !PT ;  /* 0x0000000220ff7812 */ /* 0x000fc4000782c0ff */
[----:B------:R-:W-:Y:S02]  /*3320*/  FSEL R3, R22, -0.00019574658654164522886, !P0 ;  /* 0xb94d415316037808 */ /* 0x000fe40004000000 */
[----:B------:R-:W-:Y:S01]  /*3330*/  FSEL R23, R25, 0.041666727513074874878, P0 ;  /* 0x3d2aaabb19177808 */ /* 0x000fe20000000000 */
[----:B------:R-:W4:Y:S01]  /*3340*/  F2I.NTZ R35, R35 ;  /* 0x0000002300237305 */ /* 0x000f220000203100 */
[----:B------:R-:W-:-:S03]  /*3350*/  FSEL R29, R29, 1, P0 ;  /* 0x3f8000001d1d7808 */ /* 0x000fc60000000000 */
[----:B------:R-:W-:Y:S01]  /*3360*/  FFMA R3, R2, R3, R23 ;  /* 0x0000000302037223 */ /* 0x000fe20000000017 */
[----:B------:R-:W-:Y:S02]  /*3370*/  FSEL R23, -R26, -0.4999999701976776123, P0 ;  /* 0xbeffffff1a177808 */ /* 0x000fe40000000100 */
[----:B------:R-:W-:-:S03]  /*3380*/  FSETP.GE.AND P0, PT, |R28|, 105615, PT ;  /* 0x47ce47801c00780b */ /* 0x000fc60003f06200 */
[C---:B------:R-:W-:Y:S01]  /*3390*/  FFMA R3, R2.reuse, R3, R23 ;  /* 0x0000000302037223 */ /* 0x040fe20000000017 */
[----:B------:R-:W-:Y:S01]  /*33a0*/  FFMA R2, R2, R29, RZ ;  /* 0x0000001d02027223 */ /* 0x000fe200000000ff */
[----:B----4-:R-:W-:-:S03]  /*33b0*/  I2FP.F32.S32 R23, R35 ;  /* 0x0000002300177245 */ /* 0x010fc60000201400 */
        /* <DEDUP_REMOVED lines=12> */
[----:B------:R-:W-:Y:S01]  /*3480*/  UMOV UR4, URZ ;  /* 0x000000ff00047c82 */ /* 0x000fe20008000000 */
[----:B------:R-:W-:Y:S02]  /*3490*/  IMAD.MOV.U32 R35, RZ, RZ, RZ ;  /* 0x000000ffff237224 */ /* 0x000fe400078e00ff */
[----:B------:R-:W-:Y:S01]  /*34a0*/  IMAD.MOV.U32 R33, RZ, RZ, RZ ;  /* 0x000000ffff217224 */ /* 0x000fe200078e00ff */
[----:B------:R-:W-:-:S07]  /*34b0*/  LOP3.LUT R32, R32, 0x80000000, RZ, 0xfc, !PT ;  /* 0x8000000020207812 */ /* 0x000fce00078efcff */
.L_x_55:
[----:B---3--:R-:W3:Y:S02]  /*34c0*/  LDC.64 R2, c[0x4][RZ] ;  /* 0x01000000ff027b82 */ /* 0x008ee40000000a00 */
[----:B---3--:R-:W-:-:S05]  /*34d0*/  IMAD.WIDE.U32 R22, R33, 0x4, R2 ;  /* 0x0000000421167825 */ /* 0x008fca00078e0002 */
[----:B------:R-:W3:Y:S01]  /*34e0*/  LDG.E.CONSTANT R3, desc[UR6][R22.64] ;  /* 0x0000000616037981 */ /* 0x000ee2000c1e9900 */
[C---:B012---:R-:W-:Y:S02]  /*34f0*/  IMAD R36, R33.reuse, 0x4, R1 ;  /* 0x0000000421247824 */ /* 0x047fe400078e0201 */
        /* <DEDUP_REMOVED lines=16> */
[----:B------:R-:W4:Y:S01]  /*3600*/  @P1 LDL R2, [R23+0x10] ;  /* 0x0000100017021983 */ /* 0x000f220000100800 */
[----:B------:R-:W-:Y:S01]  /*3610*/  LOP3.LUT R22, R22, 0x1f, RZ, 0xc0, !PT ;  /* 0x0000001f16167812 */ /* 0x000fe200078ec0ff */
[----:B------:R-:W-:Y:S01]  /*3620*/  UMOV UR4, 0x54442d19 ;  /* 0x54442d1900047882 */ /* 0x000fe20000000000 */
[----:B------:R-:W-:-:S02]  /*3630*/  UMOV UR5, 0x3bf921fb ;  /* 0x3bf921fb00057882 */ /* 0x000fc40000000000 */
[-C--:B--2---:R-:W-:Y:S02]  /*3640*/  @P1 SHF.L.W.U32.HI R32, R3, R22.reuse, R32 ;  /* 0x0000001603201219 */ /* 0x084fe40000010e20 */
[----:B----4-:R-:W-:Y:S02]  /*3650*/  @P1 SHF.L.W.U32.HI R3, R2, R22, R3 ;  /* 0x0000001602031219 */ /* 0x010fe40000010e03 */
        /* <DEDUP_REMOVED lines=17> */
.L_x_54:
[----:B------:R-:W-:Y:S01]  /*3770*/  FMUL R2, RZ, R28 ;  /* 0x0000001cff027220 */ /* 0x000fe20000400000 */
[----:B------:R-:W-:-:S07]  /*3780*/  IMAD.MOV.U32 R35, RZ, RZ, RZ ;  /* 0x000000ffff237224 */ /* 0x000fce00078e00ff */
.L_x_53:
[----:B------:R-:W-:Y:S05]  /*3790*/  BSYNC.RECONVERGENT B1 ;  /* 0x0000000000017941 */ /* 0x000fea0003800200 */
.L_x_52:
[C---:B------:R-:W-:Y:S01]  /*37a0*/  LOP3.LUT R22, R35.reuse, 0x1, RZ, 0xc0, !PT ;  /* 0x0000000123167812 */ /* 0x040fe200078ec0ff */
        /* <DEDUP_REMOVED lines=24> */
.L_x_59:
[----:B----4-:R-:W4:Y:S02]  /*3930*/  LDC.64 R2, c[0x4][RZ] ;  /* 0x01000000ff027b82 */ /* 0x010f240000000a00 */
[----:B----4-:R-:W-:-:S05]  /*3940*/  IMAD.WIDE.U32 R22, R32, 0x4, R2 ;  /* 0x0000000420167825 */ /* 0x010fca00078e0002 */
[----:B------:R-:W4:Y:S01]  /*3950*/  LDG.E.CONSTANT R2, desc[UR6][R22.64] ;  /* 0x0000000616027981 */ /* 0x000f22000c1e9900 */
[C---:B------:R-:W-:Y:S02]  /*3960*/  IMAD R33, R32.reuse, 0x4, R1 ;  /* 0x0000000420217824 */ /* 0x040fe400078e0201 */
[----:B------:R-:W-:-:S05]  /*3970*/  VIADD R32, R32, 0x1 ;  /* 0x0000000120207836 */ /* 0x000fca0000000000 */
[----:B------:R-:W-:Y:S01]  /*3980*/  ISETP.NE.AND P0, PT, R32, 0x6, PT ;  /* 0x000000062000780c */ /* 0x000fe20003f05270 */
[----:B----4-:R-:W-:-:S03]  /*3990*/  IMAD.WIDE.U32 R2, R2, R29, RZ ;  /* 0x0000001d02027225 */ /* 0x010fc600078e00ff */
[----:B------:R-:W-:-:S04]  /*39a0*/  IADD3 R2, P1, PT, R2, R30, RZ ;  /* 0x0000001e02027210 */ /* 0x000fc80007f3e0ff */
[----:B------:R-:W-:Y:S01]  /*39b0*/  IADD3.X R30, PT, PT, R3, UR4, RZ, P1, !PT ;  /* 0x00000004031e7c10 */ /* 0x000fe20008ffe4ff */
[----:B------:R4:W-:Y:S04]  /*39c0*/  STL [R33], R2 ;  /* 0x0000000221007387 */ /* 0x0009e80000100800 */
[----:B------:R-:W-:Y:S05]  /*39d0*/  @P0 BRA `(.L_x_59) ;  /* 0xfffffffc00d40947 */ /* 0x000fea000383ffff */
[----:B------:R-:W-:Y:S01]  /*39e0*/  SHF.R.U32.HI R22, RZ, 0x17, R28 ;  /* 0x00000017ff167819 */ /* 0x000fe2000001161c */
[----:B------:R5:W-:Y:S03]  /*39f0*/  STL [R1+0x18], R30 ;  /* 0x0000181e01007387 */ /* 0x000be60000100800 */
[C---:B----4-:R-:W-:Y:S02]  /*3a00*/  LOP3.LUT R2, R22.reuse, 0xe0, RZ, 0xc0, !PT ;  /* 0x000000e016027812 */ /* 0x050fe400078ec0ff */
[----:B------:R-:W-:-:S03]  /*3a10*/  LOP3.LUT P0, RZ, R22, 0x1f, RZ, 0xc0, !PT ;  /* 0x0000001f16ff7812 */ /* 0x000fc6000780c0ff */
[----:B------:R-:W-:-:S05]  /*3a20*/  VIADD R2, R2, 0xffffff80 ;  /* 0xffffff8002027836 */ /* 0x000fca0000000000 */
[----:B------:R-:W-:-:S05]  /*3a30*/  SHF.R.U32.HI R2, RZ, 0x5, R2 ;  /* 0x00000005ff027819 */ /* 0x000fca0000011602 */
[----:B------:R-:W-:-:S05]  /*3a40*/  IMAD R23, R2, -0x4, R1 ;  /* 0xfffffffc02177824 */ /* 0x000fca00078e0201 */
[----:B------:R-:W4:Y:S04]  /*3a50*/  LDL R29, [R23+0x18] ;  /* 0x00001800171d7983 */ /* 0x000f280000100800 */
[----:B------:R-:W4:Y:S04]  /*3a60*/  LDL R2, [R23+0x14] ;  /* 0x0000140017027983 */ /* 0x000f280000100800 */
[----:B------:R-:W2:Y:S01]  /*3a70*/  @P0 LDL R3, [R23+0x10] ;  /* 0x0000100017030983 */ /* 0x000ea20000100800 */
[----:B------:R-:W-:Y:S01]  /*3a80*/  LOP3.LUT R22, R22, 0x1f, RZ, 0xc0, !PT ;  /* 0x0000001f16167812 */ /* 0x000fe200078ec0ff */
[----:B------:R-:W-:Y:S01]  /*3a90*/  UMOV UR4, 0x54442d19 ;  /* 0x54442d1900047882 */ /* 0x000fe20000000000 */
[----:B------:R-:W-:Y:S01]  /*3aa0*/  UMOV UR5, 0x3bf921fb ;  /* 0x3bf921fb00057882 */ /* 0x000fe20000000000 */
[----:B------:R-:W-:-:S02]  /*3ab0*/  ISETP.GE.AND P1, PT, R28, RZ, PT ;  /* 0x000000ff1c00720c */ /* 0x000fc40003f26270 */
[-C--:B----4-:R-:W-:Y:S02]  /*3ac0*/  @P0 SHF.L.W.U32.HI R29, R2, R22.reuse, R29 ;  /* 0x00000016021d0219 */ /* 0x090fe40000010e1d */
[----:B--2---:R-:W-:Y:S02]  /*3ad0*/  @P0 SHF.L.W.U32.HI R2, R3, R22, R2 ;  /* 0x0000001603020219 */ /* 0x004fe40000010e02 */
[--C-:B-----5:R-:W-:Y:S02]  /*3ae0*/  SHF.R.U32.HI R30, RZ, 0x1e, R29.reuse ;  /* 0x0000001eff1e7819 */ /* 0x120fe4000001161d */
        /* <DEDUP_REMOVED lines=15> */
.L_x_58:
[----:B------:R-:W-:Y:S01]  /*3be0*/  FMUL R29, RZ, R28 ;  /* 0x0000001cff1d7220 */ /* 0x000fe20000400000 */
[----:B------:R-:W-:-:S07]  /*3bf0*/  IMAD.MOV.U32 R30, RZ, RZ, RZ ;  /* 0x000000ffff1e7224 */ /* 0x000fce00078e00ff */
.L_x_57:
[----:B------:R-:W-:Y:S05]  /*3c00*/  BSYNC.RECONVERGENT B1 ;  /* 0x0000000000017941 */ /* 0x000fea0003800200 */
.L_x_56:
        /* <DEDUP_REMOVED lines=8> */
[----:B0123--:R-:W-:Y:S01]  /*3c90*/  FMUL R36, R28, 0.63661974668502807617 ;  /* 0x3f22f9831c247820 */ /* 0x00ffe20000400000 */
        /* <DEDUP_REMOVED lines=19> */
[----:B----4-:R-:W-:Y:S06]  /*3dd0*/  @!P0 BRA `(.L_x_61) ;  /* 0x0000000000cc8947 */ /* 0x010fec0003800000 */
[----:B------:R-:W-:-:S13]  /*3de0*/  FSETP.NEU.AND P1, PT, |R28|, +INF , PT ;  /* 0x7f8000001c00780b */ /* 0x000fda0003f2d200 */
[----:B------:R-:W-:Y:S05]  /*3df0*/  @!P1 BRA `(.L_x_62) ;  /* 0x0000000000bc9947 */ /* 0x000fea0003800000 */
[----:B------:R-:W-:Y:S01]  /*3e00*/  IMAD.SHL.U32 R29, R28, 0x100, RZ ;  /* 0x000001001c1d7824 */ /* 0x000fe200078e00ff */
[----:B------:R-:W-:Y:S01]  /*3e10*/  CS2R R34, SRZ ;  /* 0x0000000000227805 */ /* 0x000fe2000001ff00 */
[----:B------:R-:W-:-:S03]  /*3e20*/  UMOV UR4, URZ ;  /* 0x000000ff00047c82 */ /* 0x000fc60008000000 */
[----:B------:R-:W-:-:S07]  /*3e30*/  LOP3.LUT R29, R29, 0x80000000, RZ, 0xfc, !PT ;  /* 0x800000001d1d7812 */ /* 0x000fce00078efcff */
.L_x_63:
        /* <DEDUP_REMOVED lines=42> */
[----:B-1----:R-:W-:Y:S06]  /*40e0*/  BRA `(.L_x_61) ;  /* 0x0000000000087947 */ /* 0x002fec0003800000 */
.L_x_62:
[----:B------:R-:W-:Y:S01]  /*40f0*/  FMUL R2, RZ, R28 ;  /* 0x0000001cff027220 */ /* 0x000fe20000400000 */
[----:B------:R-:W-:-:S07]  /*4100*/  IMAD.MOV.U32 R36, RZ, RZ, RZ ;  /* 0x000000ffff247224 */ /* 0x000fce00078e00ff */
.L_x_61:
[----:B------:R-:W-:Y:S05]  /*4110*/  BSYNC.RECONVERGENT B1 ;  /* 0x0000000000017941 */ /* 0x000fea0003800200 */
.L_x_60:
        /* <DEDUP_REMOVED lines=25> */
.L_x_67:
        /* <DEDUP_REMOVED lines=41> */
[----:B-1----:R-:W-:Y:S01]  /*4540*/  FSEL R30, -R22, R22, !P0 ;  /* 0x00000016161e7208 */ /* 0x002fe20004000100 */
[----:B------:R-:W-:Y:S06]  /*4550*/  BRA `(.L_x_65) ;  /* 0x0000000000087947 */ /* 0x000fec0003800000 */
.L_x_66:
[----:B------:R-:W-:Y:S01]  /*4560*/  FMUL R30, RZ, R28 ;  /* 0x0000001cff1e7220 */ /* 0x000fe20000400000 */
[----:B------:R-:W-:-:S07]  /*4570*/  IMAD.MOV.U32 R33, RZ, RZ, RZ ;  /* 0x000000ffff217224 */ /* 0x000fce00078e00ff */
.L_x_65:
[----:B------:R-:W-:Y:S05]  /*4580*/  BSYNC.RECONVERGENT B1 ;  /* 0x0000000000017941 */ /* 0x000fea0003800200 */
.L_x_64:
        /* <DEDUP_REMOVED lines=20> */
[----:B------:R-:W-:Y:S02]  /*46d0*/  FFMA R2, R3, R2, R30 ;  /* 0x0000000203027223 */ /* 0x000fe4000000001e */
[C---:B------:R-:W-:Y:S02]  /*46e0*/  FFMA R3, R22.reuse, -1.5707962512969970703, R29 ;  /* 0xbfc90fda16037823 */ /* 0x040fe4000000001d */
[----:B------:R-:W-:Y:S02]  /*46f0*/  @P1 FADD R2, RZ, -R2 ;  /* 0x80000002ff021221 */ /* 0x000fe40000000000 */
[----:B------:R-:W-:Y:S02]  /*4700*/  FFMA R3, R22, -7.5497894158615963534e-08, R3 ;  /* 0xb3a2216816037823 */ /* 0x000fe40000000003 */
[----:B------:R-:W-:Y:S01]  /*4710*/  FFMA R31, -R32, R2, R31 ;  /* 0x00000002201f7223 */ /* 0x000fe2000000011f */
[----:B------:R-:W-:Y:S02]  /*4720*/  IMAD.MOV.U32 R32, RZ, RZ, R35 ;  /* 0x000000ffff207224 */ /* 0x000fe400078e0023 */
[----:B------:R-:W-:-:S04]  /*4730*/  FFMA R30, R22, -5.3903029534742383927e-15, R3 ;  /* 0xa7c234c5161e7823 */ /* 0x000fc80000000003 */
[----:B------:R-:W-:Y:S01]  /*4740*/  IMAD.MOV.U32 R2, RZ, RZ, R30 ;  /* 0x000000ffff027224 */ /* 0x000fe200078e001e */
[----:B-1----:R-:W-:Y:S06]  /*4750*/  @!P0 BRA `(.L_x_69) ;  /* 0x0000000000d08947 */ /* 0x002fec0003800000 */
[----:B------:R-:W-:-:S13]  /*4760*/  FSETP.NEU.AND P1, PT, |R29|, +INF , PT ;  /* 0x7f8000001d00780b */ /* 0x000fda0003f2d200 */
[----:B------:R-:W-:Y:S05]  /*4770*/  @!P1 BRA `(.L_x_70) ;  /* 0x0000000000c09947 */ /* 0x000fea0003800000 */
[----:B------:R-:W-:Y:S01]  /*4780*/  IMAD.SHL.U32 R33, R29, 0x100, RZ ;  /* 0x000001001d217824 */ /* 0x000fe200078e00ff */
[----:B------:R-:W-:Y:S01]  /*4790*/  UMOV UR4, URZ ;  /* 0x000000ff00047c82 */ /* 0x000fe20008000000 */
[----:B------:R-:W-:Y:S02]  /*47a0*/  IMAD.MOV.U32 R35, RZ, RZ, RZ ;  /* 0x000000ffff237224 */ /* 0x000fe400078e00ff */
[----:B------:R-:W-:Y:S01]  /*47b0*/  IMAD.MOV.U32 R37, RZ, RZ, RZ ;  /* 0x000000ffff257224 */ /* 0x000fe200078e00ff */
[----:B------:R-:W-:-:S07]  /*47c0*/  LOP3.LUT R33, R33, 0x80000000, RZ, 0xfc, !PT ;  /* 0x8000000021217812 */ /* 0x000fce00078efcff */
.L_x_71:
        /* <DEDUP_REMOVED lines=13> */
[C---:B0-----:R-:W-:Y:S02]  /*48a0*/  LOP3.LUT R2, R22.reuse, 0xe0, RZ, 0xc0, !PT ;  /* 0x000000e016027812 */ /* 0x041fe400078ec0ff */
        /* <DEDUP_REMOVED lines=29> */
.L_x_70:
[----:B------:R-:W-:Y:S01]  /*4a80*/  FMUL R2, RZ, R29 ;  /* 0x0000001dff027220 */ /* 0x000fe20000400000 */
[----:B------:R-:W-:-:S07]  /*4a90*/  IMAD.MOV.U32 R35, RZ, RZ, RZ ;  /* 0x000000ffff237224 */ /* 0x000fce00078e00ff */
.L_x_69:
[----:B------:R-:W-:Y:S05]  /*4aa0*/  BSYNC.RECONVERGENT B1 ;  /* 0x0000000000017941 */ /* 0x000fea0003800200 */
.L_x_68:
        /* <DEDUP_REMOVED lines=24> */
.L_x_75:
        /* <DEDUP_REMOVED lines=27> */
[--C-:B------:R-:W-:Y:S02]  /*4de0*/  SHF.R.U32.HI R33, RZ, 0x1e, R30.reuse ;  /* 0x0000001eff217819 */ /* 0x100fe4000001161e */
[C---:B0-----:R-:W-:Y:S01]  /*4df0*/  SHF.L.W.U32.HI R34, R3.reuse, 0x2, R30 ;  /* 0x0000000203227819 */ /* 0x041fe20000010e1e */
[----:B------:R-:W-:-:S03]  /*4e00*/  IMAD.SHL.U32 R3, R3, 0x4, RZ ;  /* 0x0000000403037824 */ /* 0x000fc600078e00ff */
[----:B------:R-:W-:Y:S02]  /*4e10*/  SHF.R.S32.HI R22, RZ, 0x1f, R34 ;  /* 0x0000001fff167819 */ /* 0x000fe40000011422 */
[----:B------:R-:W-:Y:S02]  /*4e20*/  LOP3.LUT R29, R34, R29, RZ, 0x3c, !PT ;  /* 0x0000001d221d7212 */ /* 0x000fe400078e3cff */
[C---:B------:R-:W-:Y:S02]  /*4e30*/  LOP3.LUT R2, R22.reuse, R3, RZ, 0x3c, !PT ;  /* 0x0000000316027212 */ /* 0x040fe400078e3cff */
[----:B------:R-:W-:Y:S02]  /*4e40*/  LOP3.LUT R3, R22, R34, RZ, 0x3c, !PT ;  /* 0x0000002216037212 */ /* 0x000fe400078e3cff */
[----:B-1----:R-:W-:Y:S02]  /*4e50*/  LEA.HI R32, R34, R33, RZ, 0x1 ;  /* 0x0000002122207211 */ /* 0x002fe400078f08ff */
[----:B------:R-:W-:-:S02]  /*4e60*/  ISETP.GE.AND P0, PT, R29, RZ, PT ;  /* 0x000000ff1d00720c */ /* 0x000fc40003f06270 */
[----:B------:R-:W0:Y:S01]  /*4e70*/  I2F.F64.S64 R2, R2 ;  /* 0x0000000200027312 */ /* 0x000e220000301c00 */
[----:B------:R-:W-:-:S04]  /*4e80*/  IMAD.MOV R29, RZ, RZ, -R32 ;  /* 0x000000ffff1d7224 */ /* 0x000fc800078e0a20 */
[----:B------:R-:W-:Y:S01]  /*4e90*/  @!P1 IMAD.MOV.U32 R32, RZ, RZ, R29 ;  /* 0x000000ffff209224 */ /* 0x000fe200078e001d */
[----:B0-----:R-:W-:-:S10]  /*4ea0*/  DMUL R22, R2, UR4 ;  /* 0x0000000402167c28 */ /* 0x001fd40008000000 */
[----:B------:R-:W0:Y:S02]  /*4eb0*/  F2F.F32.F64 R22, R22 ;  /* 0x0000001600167310 */ /* 0x000e240000301000 */
[----:B0-----:R-:W-:Y:S01]  /*4ec0*/  FSEL R30, -R22, R22, !P0 ;  /* 0x00000016161e7208 */ /* 0x001fe20004000100 */
[----:B------:R-:W-:Y:S06]  /*4ed0*/  BRA `(.L_x_73) ;  /* 0x0000000000087947 */ /* 0x000fec0003800000 */
.L_x_74:
[----:B------:R-:W-:Y:S01]  /*4ee0*/  FMUL R30, RZ, R29 ;  /* 0x0000001dff1e7220 */ /* 0x000fe20000400000 */
[----:B------:R-:W-:-:S07]  /*4ef0*/  IMAD.MOV.U32 R32, RZ, RZ, RZ ;  /* 0x000000ffff207224 */ /* 0x000fce00078e00ff */
.L_x_73:
[----:B------:R-:W-:Y:S05]  /*4f00*/  BSYNC.RECONVERGENT B1 ;  /* 0x0000000000017941 */ /* 0x000fea0003800200 */
.L_x_72:
[----:B------:R-:W-:Y:S01]  /*4f10*/  FADD R18, R18, R13 ;  /* 0x0000000d12127221 */ /* 0x000fe20000000000 */
[----:B------:R0:W5:Y:S01]  /*4f20*/  LDG.E R22, desc[UR6][R20.64+0x700] ;  /* 0x0007000614167981 */ /* 0x000162000c1e1900 */
[----:B------:R-:W-:Y:S01]  /*4f30*/  FMUL R3, R30, R30 ;  /* 0x0000001e1e037220 */ /* 0x000fe20000400000 */
[----:B------:R-:W-:Y:S01]  /*4f40*/  LOP3.LUT R2, R32, 0x1, RZ, 0xc0, !PT ;  /* 0x0000000120027812 */ /* 0x000fe200078ec0ff */
[----:B------:R-:W-:Y:S01]  /*4f50*/  FMUL R18, R18, 6.283184051513671875 ;  /* 0x40c90fd812127820 */ /* 0x000fe20000400000 */
[----:B------:R-:W-:Y:S01]  /*4f60*/  LOP3.LUT P1, RZ, R32, 0x2, RZ, 0xc0, !PT ;  /* 0x0000000220ff7812 */ /* 0x000fe2000782c0ff */
[----:B------:R-:W-:Y:S01]  /*4f70*/  FFMA R23, R3, R24, -0.0013887860113754868507 ;  /* 0xbab607ed03177423 */ /* 0x000fe20000000018 */
[----:B------:R-:W-:Y:S01]  /*4f80*/  ISETP.NE.U32.AND P0, PT, R2, 0x1, PT ;  /* 0x000000010200780c */ /* 0x000fe20003f05070 */
[----:B------:R-:W-:Y:S01]  /*4f90*/  FMUL R33, R18, 0.63661974668502807617 ;  /* 0x3f22f98312217820 */ /* 0x000fe20000400000 */
[----:B------:R-:W-:Y:S02]  /*4fa0*/  BSSY.RECONVERGENT B1, `(.L_x_76) ;  /* 0x0000048000017945 */ /* 0x000fe40003800200 */
[----:B------:R-:W-:-:S02]  /*4fb0*/  FSEL R2, R23, -0.00019574658654164522886, !P0 ;  /* 0xb94d415317027808 */ /* 0x000fc40004000000 */
[----:B------:R-:W-:Y:S01]  /*4fc0*/  FSEL R34, R25, 0.041666727513074874878, P0 ;  /* 0x3d2aaabb19227808 */ /* 0x000fe20000000000 */
[----:B------:R-:W1:Y:S01]  /*4fd0*/  F2I.NTZ R33, R33 ;  /* 0x0000002100217305 */ /* 0x000e620000203100 */
[----:B0-----:R-:W-:Y:S02]  /*4fe0*/  FSEL R20, -R26, -0.4999999701976776123, P0 ;  /* 0xbeffffff1a147808 */ /* 0x001fe40000000100 */
[----:B------:R-:W-:Y:S01]  /*4ff0*/  FSEL R30, R30, 1, P0 ;  /* 0x3f8000001e1e7808 */ /* 0x000fe20000000000 */
[----:B------:R-:W-:Y:S01]  /*5000*/  FFMA R2, R3, R2, R34 ;  /* 0x0000000203027223 */ /* 0x000fe20000000022 */
[----:B------:R-:W-:-:S03]  /*5010*/  FSETP.GE.AND P0, PT, |R18|, 105615, PT ;  /* 0x47ce47801200780b */ /* 0x000fc60003f06200 */
[C---:B------:R-:W-:Y:S01]  /*5020*/  FFMA R2, R3.reuse, R2, R20 ;  /* 0x0000000203027223 */ /* 0x040fe20000000014 */
[----:B------:R-:W-:-:S04]  /*5030*/  FFMA R3, R3, R30, RZ ;  /* 0x0000001e03037223 */ /* 0x000fc800000000ff */
[----:B------:R-:W-:Y:S01]  /*5040*/  FFMA R2, R3, R2, R30 ;  /* 0x0000000203027223 */ /* 0x000fe2000000001e */
[----:B-1----:R-:W-:-:S03]  /*5050*/  I2FP.F32.S32 R23, R33 ;  /* 0x0000002100177245 */ /* 0x002fc60000201400 */
[----:B------:R-:W-:Y:S02]  /*5060*/  @P1 FADD R2, RZ, -R2 ;  /* 0x80000002ff021221 */ /* 0x000fe40000000000 */
[C---:B------:R-:W-:Y:S02]  /*5070*/  FFMA R20, R23.reuse, -1.5707962512969970703, R18 ;  /* 0xbfc90fda17147823 */ /* 0x040fe40000000012 */
[----:B------:R-:W-:Y:S01]  /*5080*/  FFMA R31, -R28, R2, R31 ;  /* 0x000000021c1f7223 */ /* 0x000fe2000000011f */
[----:B------:R-:W-:Y:S02]  /*5090*/  IMAD.MOV.U32 R28, RZ, RZ, R33 ;  /* 0x000000ffff1c7224 */ /* 0x000fe400078e0021 */
[----:B------:R-:W-:-:S04]  /*50a0*/  FFMA R20, R23, -7.5497894158615963534e-08, R20 ;  /* 0xb3a2216817147823 */ /* 0x000fc80000000014 */
[----:B------:R-:W-:-:S04]  /*50b0*/  FFMA R23, R23, -5.3903029534742383927e-15, R20 ;  /* 0xa7c234c517177823 */ /* 0x000fc80000000014 */
[----:B------:R-:W-:Y:S01]  /*50c0*/  IMAD.MOV.U32 R2, RZ, RZ, R23 ;  /* 0x000000ffff027224 */ /* 0x000fe200078e0017 */
        /* <DEDUP_REMOVED lines=8> */
.L_x_79:
        /* <DEDUP_REMOVED lines=29> */
[----:B-1----:R-:W-:Y:S02]  /*5320*/  SHF.R.U32.HI R30, RZ, 0x1e, R29 ;  /* 0x0000001eff1e7819 */ /* 0x002fe4000001161d */
[----:B------:R-:W-:-:S02]  /*5330*/  SHF.R.S32.HI R3, RZ, 0x1f, R33 ;  /* 0x0000001fff037819 */ /* 0x000fc40000011421 */
[----:B------:R-:W-:Y:S02]  /*5340*/  LOP3.LUT R29, R33, R18, RZ, 0x3c, !PT ;  /* 0x00000012211d7212 */ /* 0x000fe400078e3cff */
        /* <DEDUP_REMOVED lines=9> */
[----:B0-----:R-:W-:Y:S01]  /*53e0*/  FSEL R2, -R20, R20, !P2 ;  /* 0x0000001414027208 */ /* 0x001fe20005000100 */
[----:B------:R-:W-:Y:S06]  /*53f0*/  BRA `(.L_x_77) ;  /* 0x0000000000087947 */ /* 0x000fec0003800000 */
.L_x_78:
[----:B------:R-:W-:Y:S01]  /*5400*/  FMUL R2, RZ, R18 ;  /* 0x00000012ff027220 */ /* 0x000fe20000400000 */
[----:B------:R-:W-:-:S07]  /*5410*/  IMAD.MOV.U32 R33, RZ, RZ, RZ ;  /* 0x000000ffff217224 */ /* 0x000fce00078e00ff */
.L_x_77:
[----:B------:R-:W-:Y:S05]  /*5420*/  BSYNC.RECONVERGENT B1 ;  /* 0x0000000000017941 */ /* 0x000fea0003800200 */
.L_x_76:
[----:B------:R-:W-:Y:S01]  /*5430*/  FMUL R3, R2, R2 ;  /* 0x0000000202037220 */ /* 0x000fe20000400000 */
[----:B------:R-:W-:Y:S01]  /*5440*/  LOP3.LUT R21, R33, 0x1, RZ, 0xc0, !PT ;  /* 0x0000000121157812 */ /* 0x000fe200078ec0ff */
[----:B------:R-:W-:Y:S02]  /*5450*/  BSSY.RECONVERGENT B1, `(.L_x_80) ;  /* 0x0000044000017945 */ /* 0x000fe40003800200 */
[----:B------:R-:W-:Y:S01]  /*5460*/  FFMA R20, R3, R24, -0.0013887860113754868507 ;  /* 0xbab607ed03147423 */ /* 0x000fe20000000018 */
[----:B------:R-:W-:Y:S01]  /*5470*/  ISETP.NE.U32.AND P1, PT, R21, 0x1, PT ;  /* 0x000000011500780c */ /* 0x000fe20003f25070 */
[----:B------:R-:W-:-:S03]  /*5480*/  VIADD R21, R33, 0x1 ;  /* 0x0000000121157836 */ /* 0x000fc60000000000 */
[----:B------:R-:W-:Y:S02]  /*5490*/  FSEL R20, R20, -0.00019574658654164522886, P1 ;  /* 0xb94d415314147808 */ /* 0x000fe40000800000 */
[----:B------:R-:W-:Y:S02]  /*54a0*/  FSEL R30, R25, 0.041666727513074874878, !P1 ;  /* 0x3d2aaabb191e7808 */ /* 0x000fe40004800000 */
[----:B------:R-:W-:Y:S02]  /*54b0*/  LOP3.LUT P2, RZ, R21, 0x2, RZ, 0xc0, !PT ;  /* 0x0000000215ff7812 */ /* 0x000fe4000784c0ff */
[----:B------:R-:W-:Y:S01]  /*54c0*/  FSEL R2, R2, 1, !P1 ;  /* 0x3f80000002027808 */ /* 0x000fe20004800000 */
[----:B------:R-:W-:Y:S01]  /*54d0*/  FFMA R20, R3, R20, R30 ;  /* 0x0000001403147223 */ /* 0x000fe2000000001e */
[----:B------:R-:W-:-:S03]  /*54e0*/  FSEL R29, -R26, -0.4999999701976776123, !P1 ;  /* 0xbeffffff1a1d7808 */ /* 0x000fc60004800100 */
[C---:B------:R-:W-:Y:S02]  /*54f0*/  FFMA R21, R3.reuse, R2, RZ ;  /* 0x0000000203157223 */ /* 0x040fe400000000ff */
[----:B------:R-:W-:-:S04]  /*5500*/  FFMA R20, R3, R20, R29 ;  /* 0x0000001403147223 */ /* 0x000fc8000000001d */
        /* <DEDUP_REMOVED lines=11> */
.L_x_83:
        /* <DEDUP_REMOVED lines=26> */
[----:B---3--:R-:W-:-:S04]  /*5760*/  @P0 SHF.L.W.U32.HI R3, R2, R20, R3 ;  /* 0x0000001402030219 */ /* 0x008fc80000010e03 */
[C-C-:B------:R-:W-:Y:S01]  /*5770*/  SHF.L.W.U32.HI R29, R3.reuse, 0x2, R28.reuse ;  /* 0x00000002031d7819 */ /* 0x140fe20000010e1c */
[----:B------:R-:W-:Y:S01]  /*5780*/  IMAD.SHL.U32 R3, R3, 0x4, RZ ;  /* 0x0000000403037824 */ /* 0x000fe200078e00ff */
[----:B------:R-:W-:Y:S02]  /*5790*/  SHF.R.U32.HI R28, RZ, 0x1e, R28 ;  /* 0x0000001eff1c7819 */ /* 0x000fe4000001161c */
[----:B------:R-:W-:Y:S02]  /*57a0*/  SHF.R.S32.HI R20, RZ, 0x1f, R29 ;  /* 0x0000001fff147819 */ /* 0x000fe4000001141d */
[----:B------:R-:W-:Y:S02]  /*57b0*/  LOP3.LUT R18, R29, R18, RZ, 0x3c, !PT ;  /* 0x000000121d127212 */ /* 0x000fe400078e3cff */
[C---:B------:R-:W-:Y:S02]  /*57c0*/  LOP3.LUT R2, R20.reuse, R3, RZ, 0x3c, !PT ;  /* 0x0000000314027212 */ /* 0x040fe400078e3cff */
[----:B------:R-:W-:-:S02]  /*57d0*/  LOP3.LUT R3, R20, R29, RZ, 0x3c, !PT ;  /* 0x0000001d14037212 */ /* 0x000fc400078e3cff */
[----:B------:R-:W-:Y:S02]  /*57e0*/  LEA.HI R28, R29, R28, RZ, 0x1 ;  /* 0x0000001c1d1c7211 */ /* 0x000fe400078f08ff */
[----:B------:R-:W-:Y:S02]  /*57f0*/  ISETP.GE.AND P0, PT, R18, RZ, PT ;  /* 0x000000ff1200720c */ /* 0x000fe40003f06270 */
[----:B------:R-:W0:Y:S01]  /*5800*/  I2F.F64.S64 R2, R2 ;  /* 0x0000000200027312 */ /* 0x000e220000301c00 */
[----:B------:R-:W-:-:S04]  /*5810*/  IMAD.MOV R18, RZ, RZ, -R28 ;  /* 0x000000ffff127224 */ /* 0x000fc800078e0a1c */
[----:B------:R-:W-:Y:S01]  /*5820*/  @!P1 IMAD.MOV.U32 R28, RZ, RZ, R18 ;  /* 0x000000ffff1c9224 */ /* 0x000fe200078e0012 */
[----:B0-----:R-:W-:-:S10]  /*5830*/  DMUL R20, R2, UR4 ;  /* 0x0000000402147c28 */ /* 0x001fd40008000000 */
[----:B------:R-:W1:Y:S02]  /*5840*/  F2F.F32.F64 R20, R20 ;  /* 0x0000001400147310 */ /* 0x000e640000301000 */
[----:B-1----:R-:W-:Y:S01]  /*5850*/  FSEL R23, -R20, R20, !P0 ;  /* 0x0000001414177208 */ /* 0x002fe20004000100 */
[----:B------:R-:W-:Y:S06]  /*5860*/  BRA `(.L_x_81) ;  /* 0x0000000000087947 */ /* 0x000fec0003800000 */
.L_x_82:
[----:B------:R-:W-:Y:S01]  /*5870*/  FMUL R23, RZ, R18 ;  /* 0x00000012ff177220 */ /* 0x000fe20000400000 */
[----:B------:R-:W-:-:S07]  /*5880*/  IMAD.MOV.U32 R28, RZ, RZ, RZ ;  /* 0x000000ffff1c7224 */ /* 0x000fce00078e00ff */
.L_x_81:
[----:B------:R-:W-:Y:S05]  /*5890*/  BSYNC.RECONVERGENT B1 ;  /* 0x0000000000017941 */ /* 0x000fea0003800200 */
.L_x_80:
[----:B------:R-:W-:Y:S01]  /*58a0*/  FMUL R2, R23, R23 ;  /* 0x0000001717027220 */ /* 0x000fe20000400000 */
[C---:B------:R-:W-:Y:S01]  /*58b0*/  LOP3.LUT R3, R28.reuse, 0x1, RZ, 0xc0, !PT ;  /* 0x000000011c037812 */ /* 0x040fe200078ec0ff */
[----:B------:R-:W-:Y:S01]  /*58c0*/  VIADD R19, R19, 0x1 ;  /* 0x0000000113137836 */ /* 0x000fe20000000000 */
[----:B------:R-:W-:Y:S01]  /*58d0*/  LOP3.LUT P1, RZ, R28, 0x2, RZ, 0xc0, !PT ;  /* 0x000000021cff7812 */ /* 0x000fe2000782c0ff */
[----:B------:R-:W-:Y:S01]  /*58e0*/  FFMA R24, R2, R24, -0.0013887860113754868507 ;  /* 0xbab607ed02187423 */ /* 0x000fe20000000018 */
[----:B------:R-:W-:-:S04]  /*58f0*/  ISETP.NE.U32.AND P0, PT, R3, 0x1, PT ;  /* 0x000000010300780c */ /* 0x000fc80003f05070 */
[----:B------:R-:W-:Y:S02]  /*5900*/  FSEL R25, R25, 0.041666727513074874878, P0 ;  /* 0x3d2aaabb19197808 */ /* 0x000fe40000000000 */
[----:B------:R-:W-:Y:S02]  /*5910*/  FSEL R3, R24, -0.00019574658654164522886, !P0 ;  /* 0xb94d415318037808 */ /* 0x000fe40004000000 */
[----:B------:R-:W-:Y:S02]  /*5920*/  FSEL R23, R23, 1, P0 ;  /* 0x3f80000017177808 */ /* 0x000fe40000000000 */
[----:B------:R-:W-:Y:S01]  /*5930*/  FSEL R26, -R26, -0.4999999701976776123, P0 ;  /* 0xbeffffff1a1a7808 */ /* 0x000fe20000000100 */
[C---:B------:R-:W-:Y:S01]  /*5940*/  FFMA R3, R2.reuse, R3, R25 ;  /* 0x0000000302037223 */ /* 0x040fe20000000019 */
[----:B------:R-:W-:Y:S01]  /*5950*/  ISETP.NE.AND P0, PT, R19, 0x8, PT ;  /* 0x000000081300780c */ /* 0x000fe20003f05270 */
[C---:B------:R-:W-:Y:S02]  /*5960*/  FFMA R18, R2.reuse, R23, RZ ;  /* 0x0000001702127223 */ /* 0x040fe400000000ff */
[----:B------:R-:W-:-:S04]  /*5970*/  FFMA R3, R2, R3, R26 ;  /* 0x0000000302037223 */ /* 0x000fc8000000001a */
[----:B------:R-:W-:-:S04]  /*5980*/  FFMA R3, R18, R3, R23 ;  /* 0x0000000312037223 */ /* 0x000fc80000000017 */
[----:B------:R-:W-:-:S04]  /*5990*/  @P1 FADD R3, RZ, -R3 ;  /* 0x80000003ff031221 */ /* 0x000fc80000000000 */
[----:B------:R-:W-:Y:S01]  /*59a0*/  FFMA R31, -R22, R3, R31 ;  /* 0x00000003161f7223 */ /* 0x000fe2000000011f */
[----:B------:R-:W-:Y:S06]  /*59b0*/  @P0 BRA `(.L_x_84) ;  /* 0xffffffb000840947 */ /* 0x000fec000383ffff */
[----:B------:R-:W-:-:S05]  /*59c0*/  VIADD R14, R14, 0x1 ;  /* 0x000000010e0e7836 */ /* 0x000fca0000000000 */
[----:B------:R-:W-:-:S13]  /*59d0*/  ISETP.NE.AND P0, PT, R14, 0x8, PT ;  /* 0x000000080e00780c */ /* 0x000fda0003f05270 */
[----:B------:R-:W-:Y:S05]  /*59e0*/  @P0 BRA `(.L_x_85) ;  /* 0xffffffb0002c0947 */ /* 0x000fea000383ffff */
.L_x_1:
[----:B------:R-:W-:Y:S05]  /*59f0*/  BSYNC.RECONVERGENT B0 ;  /* 0x0000000000007941 */ /* 0x000fea0003800200 */
.L_x_0:
[----:B------:R-:W0:Y:S08]  /*5a00*/  LDC.64 R2, c[0x0][0x390] ;  /* 0x0000e400ff027b82 */ /* 0x000e300000000a00 */
[----:B------:R-:W1:Y:S01]  /*5a10*/  LDC.64 R4, c[0x0][0x398] ;  /* 0x0000e600ff047b82 */ /* 0x000e620000000a00 */
[----:B0-----:R-:W-:-:S05]  /*5a20*/  IMAD.WIDE R2, R0, 0x4, R2 ;  /* 0x0000000400027825 */ /* 0x001fca00078e0202 */
[----:B------:R-:W-:Y:S01]  /*5a30*/  STG.E desc[UR6][R2.64], R27 ;  /* 0x0000001b02007986 */ /* 0x000fe2000c101906 */
[----:B-1----:R-:W-:-:S05]  /*5a40*/  IMAD.WIDE R4, R0, 0x4, R4 ;  /* 0x0000000400047825 */ /* 0x002fca00078e0204 */
[----:B------:R-:W-:Y:S01]  /*5a50*/  STG.E desc[UR6][R4.64], R31 ;  /* 0x0000001f04007986 */ /* 0x000fe2000c101906 */
[----:B------:R-:W-:Y:S05]  /*5a60*/  EXIT ;  /* 0x000000000000794d */ /* 0x000fea0003800000 */
        .weak           $__internal_0_$__cuda_sm3x_div_rn_noftz_f32_slowpath
        .type           $__internal_0_$__cuda_sm3x_div_rn_noftz_f32_slowpath,@function
        .size           $__internal_0_$__cuda_sm3x_div_rn_noftz_f32_slowpath,(.L_x_98 - $__internal_0_$__cuda_sm3x_div_rn_noftz_f32_slowpath)
$__internal_0_$__cuda_sm3x_div_rn_noftz_f32_slowpath:
[----:B------:R-:W-:Y:S01]  /*5a70*/  SHF.R.U32.HI R20, RZ, 0x17, R3 ;  /* 0x00000017ff147819 */ /* 0x000fe20000011603 */
[----:B------:R-:W-:Y:S01]  /*5a80*/  BSSY.RECONVERGENT B1, `(.L_x_86) ;  /* 0x0000062000017945 */ /* 0x000fe20003800200 */
[----:B------:R-:W-:Y:S02]  /*5a90*/  SHF.R.U32.HI R21, RZ, 0x17, R2 ;  /* 0x00000017ff157819 */ /* 0x000fe40000011602 */
[----:B------:R-:W-:Y:S02]  /*5aa0*/  LOP3.LUT R20, R20, 0xff, RZ, 0xc0, !PT ;  /* 0x000000ff14147812 */ /* 0x000fe400078ec0ff */
[----:B------:R-:W-:-:S03]  /*5ab0*/  LOP3.LUT R29, R21, 0xff, RZ, 0xc0, !PT ;  /* 0x000000ff151d7812 */ /* 0x000fc600078ec0ff */
[----:B------:R-:W-:Y:S02]  /*5ac0*/  VIADD R24, R20, 0xffffffff ;  /* 0xffffffff14187836 */ /* 0x000fe40000000000 */
[----:B------:R-:W-:-:S03]  /*5ad0*/  VIADD R22, R29, 0xffffffff ;  /* 0xffffffff1d167836 */ /* 0x000fc60000000000 */
[----:B------:R-:W-:-:S04]  /*5ae0*/  ISETP.GT.U32.AND P0, PT, R24, 0xfd, PT ;  /* 0x000000fd1800780c */ /* 0x000fc80003f04070 */
[----:B------:R-:W-:-:S13]  /*5af0*/  ISETP.GT.U32.OR P0, PT, R22, 0xfd, P0 ;  /* 0x000000fd1600780c */ /* 0x000fda0000704470 */
[----:B------:R-:W-:Y:S01]  /*5b00*/  @!P0 IMAD.MOV.U32 R21, RZ, RZ, RZ ;  /* 0x000000ffff158224 */ /* 0x000fe200078e00ff */
[----:B------:R-:W-:Y:S06]  /*5b10*/  @!P0 BRA `(.L_x_87) ;  /* 0x00000000005c8947 */ /* 0x000fec0003800000 */
[----:B------:R-:W-:Y:S02]  /*5b20*/  FSETP.GTU.FTZ.AND P0, PT, |R2|, +INF , PT ;  /* 0x7f8000000200780b */ /* 0x000fe40003f1c200 */
[----:B------:R-:W-:-:S04]  /*5b30*/  FSETP.GTU.FTZ.AND P1, PT, |R3|, +INF , PT ;  /* 0x7f8000000300780b */ /* 0x000fc80003f3c200 */
[----:B------:R-:W-:-:S13]  /*5b40*/  PLOP3.LUT P0, PT, P0, P1, PT, 0xf8, 0x8f ;  /* 0x00000000008f781c */ /* 0x000fda0000703f70 */
[----:B------:R-:W-:Y:S05]  /*5b50*/  @P0 BRA `(.L_x_88) ;  /* 0x00000004004c0947 */ /* 0x000fea0003800000 */
[----:B------:R-:W-:-:S13]  /*5b60*/  LOP3.LUT P0, RZ, R3, 0x7fffffff, R2, 0xc8, !PT ;  /* 0x7fffffff03ff7812 */ /* 0x000fda000780c802 */
[----:B------:R-:W-:Y:S05]  /*5b70*/  @!P0 BRA `(.L_x_89) ;  /* 0x00000004003c8947 */ /* 0x000fea0003800000 */
[C---:B------:R-:W-:Y:S02]  /*5b80*/  FSETP.NEU.FTZ.AND P2, PT, |R2|.reuse, +INF , PT ;  /* 0x7f8000000200780b */ /* 0x040fe40003f5d200 */
[----:B------:R-:W-:Y:S02]  /*5b90*/  FSETP.NEU.FTZ.AND P1, PT, |R3|, +INF , PT ;  /* 0x7f8000000300780b */ /* 0x000fe40003f3d200 */
[----:B------:R-:W-:-:S11]  /*5ba0*/  FSETP.NEU.FTZ.AND P0, PT, |R2|, +INF , PT ;  /* 0x7f8000000200780b */ /* 0x000fd60003f1d200 */
[----:B------:R-:W-:Y:S05]  /*5bb0*/  @!P1 BRA !P2, `(.L_x_89) ;  /* 0x00000004002c9947 */ /* 0x000fea0005000000 */
[----:B------:R-:W-:-:S04]  /*5bc0*/  LOP3.LUT P2, RZ, R2, 0x7fffffff, RZ, 0xc0, !PT ;  /* 0x7fffffff02ff7812 */ /* 0x000fc8000784c0ff */
[----:B------:R-:W-:-:S13]  /*5bd0*/  PLOP3.LUT P1, PT, P1, P2, PT, 0x2f, 0xf2 ;  /* 0x0000000000f2781c */ /* 0x000fda0000f24577 */
[----:B------:R-:W-:Y:S05]  /*5be0*/  @P1 BRA `(.L_x_90) ;  /* 0x0000000400181947 */ /* 0x000fea0003800000 */
[----:B------:R-:W-:-:S04]  /*5bf0*/  LOP3.LUT P1, RZ, R3, 0x7fffffff, RZ, 0xc0, !PT ;  /* 0x7fffffff03ff7812 */ /* 0x000fc8000782c0ff */
[----:B------:R-:W-:-:S13]  /*5c00*/  PLOP3.LUT P0, PT, P0, P1, PT, 0x2f, 0xf2 ;  /* 0x0000000000f2781c */ /* 0x000fda0000702577 */
[----:B------:R-:W-:Y:S05]  /*5c10*/  @P0 BRA `(.L_x_91) ;  /* 0x0000000400000947 */ /* 0x000fea0003800000 */
[----:B------:R-:W-:Y:S02]  /*5c20*/  ISETP.GE.AND P0, PT, R22, RZ, PT ;  /* 0x000000ff1600720c */ /* 0x000fe40003f06270 */
[----:B------:R-:W-:-:S11]  /*5c30*/  ISETP.GE.AND P1, PT, R24, RZ, PT ;  /* 0x000000ff1800720c */ /* 0x000fd60003f26270 */
[----:B------:R-:W-:Y:S02]  /*5c40*/  @P0 IMAD.MOV.U32 R21, RZ, RZ, RZ ;  /* 0x000000ffff150224 */ /* 0x000fe400078e00ff */
[----:B------:R-:W-:Y:S01]  /*5c50*/  @!P0 FFMA R2, R2, 1.84467440737095516160e+19, RZ ;  /* 0x5f80000002028823 */ /* 0x000fe200000000ff */
[----:B------:R-:W-:Y:S02]  /*5c60*/  @!P0 IMAD.MOV.U32 R21, RZ, RZ, -0x40 ;  /* 0xffffffc0ff158424 */ /* 0x000fe400078e00ff */
[----:B------:R-:W-:Y:S02]  /*5c70*/  @!P1 FFMA R3, R3, 1.84467440737095516160e+19, RZ ;  /* 0x5f80000003039823 */ /* 0x000fe400000000ff */
[----:B------:R-:W-:-:S07]  /*5c80*/  @!P1 VIADD R21, R21, 0x40 ;  /* 0x0000004015159836 */ /* 0x000fce0000000000 */
.L_x_87:
[----:B------:R-:W-:Y:S01]  /*5c90*/  LEA R22, R20, 0xc0800000, 0x17 ;  /* 0xc080000014167811 */ /* 0x000fe200078eb8ff */
[----:B------:R-:W-:Y:S01]  /*5ca0*/  VIADD R29, R29, 0xffffff81 ;  /* 0xffffff811d1d7836 */ /* 0x000fe20000000000 */
[----:B------:R-:W-:Y:S03]  /*5cb0*/  BSSY.RECONVERGENT B2, `(.L_x_92) ;  /* 0x0000035000027945 */ /* 0x000fe60003800200 */
[----:B------:R-:W-:Y:S02]  /*5cc0*/  IMAD.IADD R24, R3, 0x1, -R22 ;  /* 0x0000000103187824 */ /* 0x000fe400078e0a16 */
[C---:B------:R-:W-:Y:S02]  /*5cd0*/  IMAD R2, R29.reuse, -0x800000, R2 ;  /* 0xff8000001d027824 */ /* 0x040fe400078e0202 */
[----:B------:R0:W1:Y:S01]  /*5ce0*/  MUFU.RCP R3, R24 ;  /* 0x0000001800037308 */ /* 0x0000620000001000 */
[----:B------:R-:W-:Y:S01]  /*5cf0*/  FADD.FTZ R25, -R24, -RZ ;  /* 0x800000ff18197221 */ /* 0x000fe20000010100 */
[----:B0-----:R-:W-:-:S05]  /*5d00*/  IADD3 R24, PT, PT, R29, 0x7f, -R20 ;  /* 0x0000007f1d187810 */ /* 0x001fca0007ffe814 */
[----:B------:R-:W-:Y:S02]  /*5d10*/  IMAD.IADD R21, R24, 0x1, R21 ;  /* 0x0000000118157824 */ /* 0x000fe400078e0215 */
[----:B-1----:R-:W-:-:S04]  /*5d20*/  FFMA R22, R3, R25, 1 ;  /* 0x3f80000003167423 */ /* 0x002fc80000000019 */
[----:B------:R-:W-:-:S04]  /*5d30*/  FFMA R3, R3, R22, R3 ;  /* 0x0000001603037223 */ /* 0x000fc80000000003 */
[----:B------:R-:W-:-:S04]  /*5d40*/  FFMA R22, R2, R3, RZ ;  /* 0x0000000302167223 */ /* 0x000fc800000000ff */
[----:B------:R-:W-:-:S04]  /*5d50*/  FFMA R26, R25, R22, R2 ;  /* 0x00000016191a7223 */ /* 0x000fc80000000002 */
[----:B------:R-:W-:-:S04]  /*5d60*/  FFMA R22, R3, R26, R22 ;  /* 0x0000001a03167223 */ /* 0x000fc80000000016 */
[----:B------:R-:W-:-:S04]  /*5d70*/  FFMA R25, R25, R22, R2 ;  /* 0x0000001619197223 */ /* 0x000fc80000000002 */
[----:B------:R-:W-:-:S05]  /*5d80*/  FFMA R2, R3, R25, R22 ;  /* 0x0000001903027223 */ /* 0x000fca0000000016 */
[----:B------:R-:W-:-:S04]  /*5d90*/  SHF.R.U32.HI R20, RZ, 0x17, R2 ;  /* 0x00000017ff147819 */ /* 0x000fc80000011602 */
[----:B------:R-:W-:-:S05]  /*5da0*/  LOP3.LUT R20, R20, 0xff, RZ, 0xc0, !PT ;  /* 0x000000ff14147812 */ /* 0x000fca00078ec0ff */
[----:B------:R-:W-:-:S04]  /*5db0*/  IMAD.IADD R24, R20, 0x1, R21 ;  /* 0x0000000114187824 */ /* 0x000fc800078e0215 */
[----:B------:R-:W-:-:S05]  /*5dc0*/  VIADD R20, R24, 0xffffffff ;  /* 0xffffffff18147836 */ /* 0x000fca0000000000 */
[----:B------:R-:W-:-:S13]  /*5dd0*/  ISETP.GE.U32.AND P0, PT, R20, 0xfe, PT ;  /* 0x000000fe1400780c */ /* 0x000fda0003f06070 */
[----:B------:R-:W-:Y:S05]  /*5de0*/  @!P0 BRA `(.L_x_93) ;  /* 0x0000000000808947 */ /* 0x000fea0003800000 */
[----:B------:R-:W-:-:S13]  /*5df0*/  ISETP.GT.AND P0, PT, R24, 0xfe, PT ;  /* 0x000000fe1800780c */ /* 0x000fda0003f04270 */
[----:B------:R-:W-:Y:S05]  /*5e00*/  @P0 BRA `(.L_x_94) ;  /* 0x00000000006c0947 */ /* 0x000fea0003800000 */
[----:B------:R-:W-:-:S13]  /*5e10*/  ISETP.GE.AND P0, PT, R24, 0x1, PT ;  /* 0x000000011800780c */ /* 0x000fda0003f06270 */
[----:B------:R-:W-:Y:S05]  /*5e20*/  @P0 BRA `(.L_x_95) ;  /* 0x0000000000740947 */ /* 0x000fea0003800000 */
[----:B------:R-:W-:Y:S02]  /*5e30*/  ISETP.GE.AND P0, PT, R24, -0x18, PT ;  /* 0xffffffe81800780c */ /* 0x000fe40003f06270 */
[----:B------:R-:W-:-:S11]  /*5e40*/  LOP3.LUT R2, R2, 0x80000000, RZ, 0xc0, !PT ;  /* 0x8000000002027812 */ /* 0x000fd600078ec0ff */
[----:B------:R-:W-:Y:S05]  /*5e50*/  @!P0 BRA `(.L_x_95) ;  /* 0x0000000000688947 */ /* 0x000fea0003800000 */
[CCC-:B------:R-:W-:Y:S01]  /*5e60*/  FFMA.RZ R20, R3.reuse, R25.reuse, R22.reuse ;  /* 0x0000001903147223 */ /* 0x1c0fe2000000c016 */
[C---:B------:R-:W-:Y:S02]  /*5e70*/  ISETP.NE.AND P2, PT, R24.reuse, RZ, PT ;  /* 0x000000ff1800720c */ /* 0x040fe40003f45270 */
[----:B------:R-:W-:Y:S02]  /*5e80*/  ISETP.NE.AND P1, PT, R24, RZ, PT ;  /* 0x000000ff1800720c */ /* 0x000fe40003f25270 */
[----:B------:R-:W-:Y:S01]  /*5e90*/  LOP3.LUT R21, R20, 0x7fffff, RZ, 0xc0, !PT ;  /* 0x007fffff14157812 */ /* 0x000fe200078ec0ff */
[CCC-:B------:R-:W-:Y:S01]  /*5ea0*/  FFMA.RP R20, R3.reuse, R25.reuse, R22.reuse ;  /* 0x0000001903147223 */ /* 0x1c0fe20000008016 */
[----:B------:R-:W-:Y:S01]  /*5eb0*/  FFMA.RM R3, R3, R25, R22 ;  /* 0x0000001903037223 */ /* 0x000fe20000004016 */
[----:B------:R-:W-:Y:S01]  /*5ec0*/  VIADD R22, R24, 0x20 ;  /* 0x0000002018167836 */ /* 0x000fe20000000000 */
[----:B------:R-:W-:Y:S01]  /*5ed0*/  LOP3.LUT R21, R21, 0x800000, RZ, 0xfc, !PT ;  /* 0x0080000015157812 */ /* 0x000fe200078efcff */
[----:B------:R-:W-:-:S02]  /*5ee0*/  IMAD.MOV R24, RZ, RZ, -R24 ;  /* 0x000000ffff187224 */ /* 0x000fc400078e0a18 */
[----:B------:R-:W-:Y:S02]  /*5ef0*/  FSETP.NEU.FTZ.AND P0, PT, R20, R3, PT ;  /* 0x000000031400720b */ /* 0x000fe40003f1d000 */
[----:B------:R-:W-:Y:S02]  /*5f00*/  SHF.L.U32 R22, R21, R22, RZ ;  /* 0x0000001615167219 */ /* 0x000fe400000006ff */
[----:B------:R-:W-:Y:S02]  /*5f10*/  SEL R20, R24, RZ, P2 ;  /* 0x000000ff18147207 */ /* 0x000fe40001000000 */
[----:B------:R-:W-:Y:S02]  /*5f20*/  ISETP.NE.AND P1, PT, R22, RZ, P1 ;  /* 0x000000ff1600720c */ /* 0x000fe40000f25270 */
[----:B------:R-:W-:Y:S02]  /*5f30*/  SHF.R.U32.HI R20, RZ, R20, R21 ;  /* 0x00000014ff147219 */ /* 0x000fe40000011615 */
[----:B------:R-:W-:-:S02]  /*5f40*/  PLOP3.LUT P0, PT, P0, P1, PT, 0xf8, 0x8f ;  /* 0x00000000008f781c */ /* 0x000fc40000703f70 */
[----:B------:R-:W-:Y:S02]  /*5f50*/  SHF.R.U32.HI R22, RZ, 0x1, R20 ;  /* 0x00000001ff167819 */ /* 0x000fe40000011614 */
[----:B------:R-:W-:-:S04]  /*5f60*/  SEL R3, RZ, 0x1, !P0 ;  /* 0x00000001ff037807 */ /* 0x000fc80004000000 */
[----:B------:R-:W-:-:S04]  /*5f70*/  LOP3.LUT R3, R3, 0x1, R22, 0xf8, !PT ;  /* 0x0000000103037812 */ /* 0x000fc800078ef816 */
[----:B------:R-:W-:-:S05]  /*5f80*/  LOP3.LUT R3, R3, R20, RZ, 0xc0, !PT ;  /* 0x0000001403037212 */ /* 0x000fca00078ec0ff */
[----:B------:R-:W-:-:S05]  /*5f90*/  IMAD.IADD R3, R22, 0x1, R3 ;  /* 0x0000000116037824 */ /* 0x000fca00078e0203 */
[----:B------:R-:W-:Y:S01]  /*5fa0*/  LOP3.LUT R2, R3, R2, RZ, 0xfc, !PT ;  /* 0x0000000203027212 */ /* 0x000fe200078efcff */
[----:B------:R-:W-:Y:S06]  /*5fb0*/  BRA `(.L_x_95) ;  /* 0x0000000000107947 */ /* 0x000fec0003800000 */
.L_x_94:
[----:B------:R-:W-:-:S04]  /*5fc0*/  LOP3.LUT R2, R2, 0x80000000, RZ, 0xc0, !PT ;  /* 0x8000000002027812 */ /* 0x000fc800078ec0ff */
[----:B------:R-:W-:Y:S01]  /*5fd0*/  LOP3.LUT R2, R2, 0x7f800000, RZ, 0xfc, !PT ;  /* 0x7f80000002027812 */ /* 0x000fe200078efcff */
[----:B------:R-:W-:Y:S06]  /*5fe0*/  BRA `(.L_x_95) ;  /* 0x0000000000047947 */ /* 0x000fec0003800000 */
.L_x_93:
[----:B------:R-:W-:-:S07]  /*5ff0*/  IMAD R2, R21, 0x800000, R2 ;  /* 0x0080000015027824 */ /* 0x000fce00078e0202 */
.L_x_95:
[----:B------:R-:W-:Y:S05]  /*6000*/  BSYNC.RECONVERGENT B2 ;  /* 0x0000000000027941 */ /* 0x000fea0003800200 */
.L_x_92:
[----:B------:R-:W-:Y:S05]  /*6010*/  BRA `(.L_x_96) ;  /* 0x0000000000207947 */ /* 0x000fea0003800000 */
.L_x_91:
[----:B------:R-:W-:-:S04]  /*6020*/  LOP3.LUT R2, R3, 0x80000000, R2, 0x48, !PT ;  /* 0x8000000003027812 */ /* 0x000fc800078e4802 */
[----:B------:R-:W-:Y:S01]  /*6030*/  LOP3.LUT R2, R2, 0x7f800000, RZ, 0xfc, !PT ;  /* 0x7f80000002027812 */ /* 0x000fe200078efcff */
[----:B------:R-:W-:Y:S06]  /*6040*/  BRA `(.L_x_96) ;  /* 0x0000000000147947 */ /* 0x000fec0003800000 */
.L_x_90:
[----:B------:R-:W-:Y:S01]  /*6050*/  LOP3.LUT R2, R3, 0x80000000, R2, 0x48, !PT ;  /* 0x8000000003027812 */ /* 0x000fe200078e4802 */
[----:B------:R-:W-:Y:S06]  /*6060*/  BRA `(.L_x_96) ;  /* 0x00000000000c7947 */ /* 0x000fec0003800000 */
.L_x_89:
[----:B------:R-:W0:Y:S01]  /*6070*/  MUFU.RSQ R2, -QNAN ;  /* 0xffc0000000027908 */ /* 0x000e220000001400 */
[----:B------:R-:W-:Y:S05]  /*6080*/  BRA `(.L_x_96) ;  /* 0x0000000000047947 */ /* 0x000fea0003800000 */
.L_x_88:
[----:B------:R-:W-:-:S07]  /*6090*/  FADD.FTZ R2, R2, R3 ;  /* 0x0000000302027221 */ /* 0x000fce0000010000 */
.L_x_96:
[----:B------:R-:W-:Y:S05]  /*60a0*/  BSYNC.RECONVERGENT B1 ;  /* 0x0000000000017941 */ /* 0x000fea0003800200 */
.L_x_86:
[----:B0-----:R-:W-:Y:S02]  /*60b0*/  IMAD.MOV.U32 R20, RZ, RZ, R2 ;  /* 0x000000ffff147224 */ /* 0x001fe400078e0002 */
[----:B------:R-:W-:Y:S02]  /*60c0*/  IMAD.MOV.U32 R2, RZ, RZ, R18 ;  /* 0x000000ffff027224 */ /* 0x000fe400078e0012 */
[----:B------:R-:W-:-:S04]  /*60d0*/  IMAD.MOV.U32 R3, RZ, RZ, 0x0 ;  /* 0x00000000ff037424 */ /* 0x000fc800078e00ff */
[----:B------:R-:W-:Y:S05]  /*60e0*/  RET.REL.NODEC R2 `(_Z2FTPfS_S_S_iiiiiii) ;  /* 0xffffff9c02c47950 */ /* 0x000fea0003c3ffff */
.L_x_97:
[----:B------:R-:W-:-:S00]  /*60f0*/  BRA `(.L_x_97) ;  /* 0xfffffffc00fc7947 */ /* 0x000fc0000383ffff */
[----:B------:R-:W-:-:S00]  /*6100*/  NOP ;  /* 0x0000000000007918 */ /* 0x000fc00000000000 */
[----:B------:R-:W-:-:S00]  /*6110*/  NOP ;  /* 0x0000000000007918 */ /* 0x000fc00000000000 */
[----:B------:R-:W-:-:S00]  /*6120*/  NOP ;  /* 0x0000000000007918 */ /* 0x000fc00000000000 */
[----:B------:R-:W-:-:S00]  /*6130*/  NOP ;  /* 0x0000000000007918 */ /* 0x000fc00000000000 */
[----:B------:R-:W-:-:S00]  /*6140*/  NOP ;  /* 0x0000000000007918 */ /* 0x000fc00000000000 */
[----:B------:R-:W-:-:S00]  /*6150*/  NOP ;  /* 0x0000000000007918 */ /* 0x000fc00000000000 */
[----:B------:R-:W-:-:S00]  /*6160*/  NOP ;  /* 0x0000000000007918 */ /* 0x000fc00000000000 */
[----:B------:R-:W-:-:S00]  /*6170*/  NOP ;  /* 0x0000000000007918 */ /* 0x000fc00000000000 */
.L_x_98:


//--------------------- .nv.global.init           --------------------------
	.section	.nv.global.init,"aw",@progbits
	.align	4
.nv.global.init:
	.type		__cudart_i2opi_f,@object
	.size		__cudart_i2opi_f,(.L_0 - __cudart_i2opi_f)
__cudart_i2opi_f:
        /*0000*/ 	.byte	0x41, 0x90, 0x43, 0x3c, 0x99, 0x95, 0x62, 0xdb, 0xc0, 0xdd, 0x34, 0xf5, 0xd1, 0x57, 0x27, 0xfc
        /*0010*/ 	.byte	0x29, 0x15, 0x44, 0x4e, 0x6e, 0x83, 0xf9, 0xa2
.L_0:


//--------------------- .nv.shared.reserved.0     --------------------------
	.section	.nv.shared.reserved.0,"aw",@nobits
	.weak		__nv_reservedSMEM_offset_0_alias
	.size		__nv_reservedSMEM_offset_0_alias, 0, 64
	.other		__nv_reservedSMEM_offset_0_alias,@"STO_CUDA_RESERVED_SHARED STV_DEFAULT"
__nv_reservedSMEM_offset_0_alias:
	.zero		0
	.zero		64


//--------------------- .nv.constant0._Z2FTPfS_S_S_iiiiiii --------------------------
	.section	.nv.constant0._Z2FTPfS_S_S_iiiiiii,"a",@progbits
	.sectionflags	@""
	.align	4
.nv.constant0._Z2FTPfS_S_S_iiiiiii:
	.zero		956


//--------------------- SYMBOLS --------------------------

	.type		.nv.reservedSmem.offset0,@object
	.size		.nv.reservedSmem.offset0,0x4
